	.target	sm_90a

	.elftype	@"ET_EXEC"


//--------------------- .note.nv.tkinfo           --------------------------
	.section	.note.nv.tkinfo,"",@"SHT_NOTE"
	.sectionflags	@"SHF_NOTE_NV_TKINFO"
	.tkinfo
        /*0018*/ 	.word	0x00000002
        /*0030*/ 	.string	""
        /*0030*/ 	.string	"ptxas"
        /*0030*/ 	.string	"Cuda compilation tools, release 13.0, V13.0.88"
        /*0030*/ 	.string	"Build cuda_13.0.r13.0/compiler.36424714_0"
        /*0030*/ 	.string	"-arch sm_90a -m 64 "



//--------------------- .note.nv.cuinfo           --------------------------
	.section	.note.nv.cuinfo,"",@"SHT_NOTE"
	.sectionflags	@"SHF_NOTE_NV_CUINFO"
        /*0018*/ 	.short	0x0002
        /*001a*/ 	.short	0x005a
        /*001c*/ 	.short	0x0082
	.zero		2


//--------------------- .nv.info                  --------------------------
	.section	.nv.info,"",@"SHT_CUDA_INFO"
	.align	4


	//----- nvinfo : EIATTR_REGCOUNT
	.align		4
        /*0000*/ 	.byte	0x04, 0x2f
        /*0002*/ 	.short	(.L_15 - .L_14)
	.align		4
.L_14:
        /*0004*/ 	.word	index@(_ZN7cutlass13device_kernelINS_4gemm6kernel13GemmUniversalIN4cute5tupleIJiiiiEEENS1_10collective13CollectiveMmaINS1_34MainloopSm90TmaGmmaWarpSpecializedILi6ENS5_IJNS4_1CILi1EEESB_SB_EEENS1_35KernelTmaWarpSpecializedCooperativeEEENS5_IJNSA_ILi256EEENSA_ILi64EEESG_EEENS_6half_tENS5_IJlSB_lEEESI_SJ_NS4_8TiledMMAINS4_8MMA_AtomIJNS4_4SM904GMMA25MMA_64x64x16_F32F16F16_SSILNSN_5MajorE0ELSP_0ELNSN_7ScaleInE1ELSQ_1EEEEEENS4_6LayoutINS5_IJNSA_ILi2EEESB_SB_EEENS5_IJSB_NSA_ILi0EEESW_EEEEENS5_IJNS4_10UnderscoreESZ_SZ_EEEEENS4_13SM90_TMA_LOADENS4_14ComposedLayoutINS4_7SwizzleILi3ELi4ELi3EEENS4_18smem_ptr_flag_bitsILi16EEENST_INS5_IJNSA_ILi8EEESG_EEENS5_IJSG_SB_EEEEEEEvNS4_8identityES12_S1C_vS1D_EENS_8epilogue10collective6detail29Sm90TmaWarpSpecializedAdapterINS1G_15DefaultEpilogueISI_SJ_SJ_NS1F_6thread17LinearCombinationISI_Li1EffLNS1K_9ScaleType4KindE0ELNS_15FloatRoundStyleE2ESI_EENS1_15EpilogueDefaultEEEEEvvEEEEvNT_6ParamsE)
        /*0008*/ 	.word	0x000000a8


	//----- nvinfo : EIATTR_FRAME_SIZE
	.align		4
.L_15:
        /*000c*/ 	.byte	0x04, 0x11
        /*000e*/ 	.short	(.L_17 - .L_16)
	.align		4
.L_16:
        /*0010*/ 	.word	index@(_ZN7cutlass13device_kernelINS_4gemm6kernel13GemmUniversalIN4cute5tupleIJiiiiEEENS1_10collective13CollectiveMmaINS1_34MainloopSm90TmaGmmaWarpSpecializedILi6ENS5_IJNS4_1CILi1EEESB_SB_EEENS1_35KernelTmaWarpSpecializedCooperativeEEENS5_IJNSA_ILi256EEENSA_ILi64EEESG_EEENS_6half_tENS5_IJlSB_lEEESI_SJ_NS4_8TiledMMAINS4_8MMA_AtomIJNS4_4SM904GMMA25MMA_64x64x16_F32F16F16_SSILNSN_5MajorE0ELSP_0ELNSN_7ScaleInE1ELSQ_1EEEEEENS4_6LayoutINS5_IJNSA_ILi2EEESB_SB_EEENS5_IJSB_NSA_ILi0EEESW_EEEEENS5_IJNS4_10UnderscoreESZ_SZ_EEEEENS4_13SM90_TMA_LOADENS4_14ComposedLayoutINS4_7SwizzleILi3ELi4ELi3EEENS4_18smem_ptr_flag_bitsILi16EEENST_INS5_IJNSA_ILi8EEESG_EEENS5_IJSG_SB_EEEEEEEvNS4_8identityES12_S1C_vS1D_EENS_8epilogue10collective6detail29Sm90TmaWarpSpecializedAdapterINS1G_15DefaultEpilogueISI_SJ_SJ_NS1F_6thread17LinearCombinationISI_Li1EffLNS1K_9ScaleType4KindE0ELNS_15FloatRoundStyleE2ESI_EENS1_15EpilogueDefaultEEEEEvvEEEEvNT_6ParamsE)
        /*0014*/ 	.word	0x00000000


	//----- nvinfo : EIATTR_MIN_STACK_SIZE
	.align		4
.L_17:
        /*0018*/ 	.byte	0x04, 0x12
        /*001a*/ 	.short	(.L_19 - .L_18)
	.align		4
.L_18:
        /*001c*/ 	.word	index@(_ZN7cutlass13device_kernelINS_4gemm6kernel13GemmUniversalIN4cute5tupleIJiiiiEEENS1_10collective13CollectiveMmaINS1_34MainloopSm90TmaGmmaWarpSpecializedILi6ENS5_IJNS4_1CILi1EEESB_SB_EEENS1_35KernelTmaWarpSpecializedCooperativeEEENS5_IJNSA_ILi256EEENSA_ILi64EEESG_EEENS_6half_tENS5_IJlSB_lEEESI_SJ_NS4_8TiledMMAINS4_8MMA_AtomIJNS4_4SM904GMMA25MMA_64x64x16_F32F16F16_SSILNSN_5MajorE0ELSP_0ELNSN_7ScaleInE1ELSQ_1EEEEEENS4_6LayoutINS5_IJNSA_ILi2EEESB_SB_EEENS5_IJSB_NSA_ILi0EEESW_EEEEENS5_IJNS4_10UnderscoreESZ_SZ_EEEEENS4_13SM90_TMA_LOADENS4_14ComposedLayoutINS4_7SwizzleILi3ELi4ELi3EEENS4_18smem_ptr_flag_bitsILi16EEENST_INS5_IJNSA_ILi8EEESG_EEENS5_IJSG_SB_EEEEEEEvNS4_8identityES12_S1C_vS1D_EENS_8epilogue10collective6detail29Sm90TmaWarpSpecializedAdapterINS1G_15DefaultEpilogueISI_SJ_SJ_NS1F_6thread17LinearCombinationISI_Li1EffLNS1K_9ScaleType4KindE0ELNS_15FloatRoundStyleE2ESI_EENS1_15EpilogueDefaultEEEEEvvEEEEvNT_6ParamsE)
        /*0020*/ 	.word	0x00000000
.L_19:


//--------------------- .nv.compat                --------------------------
	.section	.nv.compat,"",@"SHT_CUDA_COMPAT_INFO"
	.align	4
        /*0000*/ 	.byte	0x02, 0x09, 0x01, 0x00, 0x02, 0x02, 0x04, 0x00, 0x02, 0x05, 0x05, 0x00, 0x03, 0x07, 0x01, 0x01
        /*0010*/ 	.byte	0x02, 0x03, 0x01, 0x00, 0x02, 0x06, 0x01, 0x00, 0x04, 0x0b, 0x08, 0x00, 0x00, 0x00, 0x00, 0x00
        /*0020*/ 	.byte	0x00, 0x00, 0x00, 0x00


//--------------------- .nv.info._ZN7cutlass13device_kernelINS_4gemm6kernel13GemmUniversalIN4cute5tupleIJiiiiEEENS1_10collective13CollectiveMmaINS1_34MainloopSm90TmaGmmaWarpSpecializedILi6ENS5_IJNS4_1CILi1EEESB_SB_EEENS1_35KernelTmaWarpSpecializedCooperativeEEENS5_IJNSA_ILi256EEENSA_ILi64EEESG_EEENS_6half_tENS5_IJlSB_lEEESI_SJ_NS4_8TiledMMAINS4_8MMA_AtomIJNS4_4SM904GMMA25MMA_64x64x16_F32F16F16_SSILNSN_5MajorE0ELSP_0ELNSN_7ScaleInE1ELSQ_1EEEEEENS4_6LayoutINS5_IJNSA_ILi2EEESB_SB_EEENS5_IJSB_NSA_ILi0EEESW_EEEEENS5_IJNS4_10UnderscoreESZ_SZ_EEEEENS4_13SM90_TMA_LOADENS4_14ComposedLayoutINS4_7SwizzleILi3ELi4ELi3EEENS4_18smem_ptr_flag_bitsILi16EEENST_INS5_IJNSA_ILi8EEESG_EEENS5_IJSG_SB_EEEEEEEvNS4_8identityES12_S1C_vS1D_EENS_8epilogue10collective6detail29Sm90TmaWarpSpecializedAdapterINS1G_15DefaultEpilogueISI_SJ_SJ_NS1F_6thread17LinearCombinationISI_Li1EffLNS1K_9ScaleType4KindE0ELNS_15FloatRoundStyleE2ESI_EENS1_15EpilogueDefaultEEEEEvvEEEEvNT_6ParamsE --------------------------
	.section	.nv.info._ZN7cutlass13device_kernelINS_4gemm6kernel13GemmUniversalIN4cute5tupleIJiiiiEEENS1_10collective13CollectiveMmaINS1_34MainloopSm90TmaGmmaWarpSpecializedILi6ENS5_IJNS4_1CILi1EEESB_SB_EEENS1_35KernelTmaWarpSpecializedCooperativeEEENS5_IJNSA_ILi256EEENSA_ILi64EEESG_EEENS_6half_tENS5_IJlSB_lEEESI_SJ_NS4_8TiledMMAINS4_8MMA_AtomIJNS4_4SM904GMMA25MMA_64x64x16_F32F16F16_SSILNSN_5MajorE0ELSP_0ELNSN_7ScaleInE1ELSQ_1EEEEEENS4_6LayoutINS5_IJNSA_ILi2EEESB_SB_EEENS5_IJSB_NSA_ILi0EEESW_EEEEENS5_IJNS4_10UnderscoreESZ_SZ_EEEEENS4_13SM90_TMA_LOADENS4_14ComposedLayoutINS4_7SwizzleILi3ELi4ELi3EEENS4_18smem_ptr_flag_bitsILi16EEENST_INS5_IJNSA_ILi8EEESG_EEENS5_IJSG_SB_EEEEEEEvNS4_8identityES12_S1C_vS1D_EENS_8epilogue10collective6detail29Sm90TmaWarpSpecializedAdapterINS1G_15DefaultEpilogueISI_SJ_SJ_NS1F_6thread17LinearCombinationISI_Li1EffLNS1K_9ScaleType4KindE0ELNS_15FloatRoundStyleE2ESI_EENS1_15EpilogueDefaultEEEEEvvEEEEvNT_6ParamsE,"",@"SHT_CUDA_INFO"
	.sectionflags	@""
	.align	4


	//----- nvinfo : EIATTR_CUDA_API_VERSION
	.align		4
        /*0000*/ 	.byte	0x04, 0x37
        /*0002*/ 	.short	(.L_21 - .L_20)
.L_20:
        /*0004*/ 	.word	0x00000082


	//----- nvinfo : EIATTR_KPARAM_INFO
	.align		4
.L_21:
        /*0008*/ 	.byte	0x04, 0x17
        /*000a*/ 	.short	(.L_23 - .L_22)
.L_22:
        /*000c*/ 	.word	0x00000000
        /*0010*/ 	.short	0x0000
        /*0012*/ 	.short	0x0070
        /*0014*/ 	.byte	0x00, 0xf0, 0x01, 0x10


	//----- nvinfo : EIATTR_SPARSE_MMA_MASK
	.align		4
.L_23:
        /*0018*/ 	.byte	0x03, 0x50
        /*001a*/ 	.short	0x0000


	//----- nvinfo : EIATTR_MAXREG_COUNT
	.align		4
        /*001c*/ 	.byte	0x03, 0x1b
        /*001e*/ 	.short	0x00a8


	//----- nvinfo : EIATTR_NUM_BARRIERS
	.align		4
        /*0020*/ 	.byte	0x02, 0x4c
        /*0022*/ 	.byte	0x01
	.zero		1


	//----- nvinfo : EIATTR_EXTERNS
	.align		4
        /*0024*/ 	.byte	0x04, 0x0f
        /*0026*/ 	.short	(.L_25 - .L_24)


	//   ....[0]....
	.align		4
.L_24:
        /*0028*/ 	.word	index@(__assertfail)


	//----- nvinfo : EIATTR_MERCURY_ISA_VERSION
	.align		4
.L_25:
        /*002c*/ 	.byte	0x03, 0x5f
        /*002e*/ 	.short	0x0101


	//----- nvinfo : EIATTR_INT_WARP_WIDE_INSTR_OFFSETS
	.align		4
        /*0030*/ 	.byte	0x04, 0x31
        /*0032*/ 	.short	(.L_27 - .L_26)


	//   ....[0]....
.L_26:
        /*0034*/ 	.word	0x000003c0


	//   ....[1]....
        /*0038*/ 	.word	0x000003d0


	//   ....[2]....
        /*003c*/ 	.word	0x00000510


	//----- nvinfo : EIATTR_COOP_GROUP_MASK_REGIDS
	.align		4
.L_27:
        /*0040*/ 	.byte	0x04, 0x29
        /*0042*/ 	.short	(.L_29 - .L_28)


	//   ....[0]....
.L_28:
        /*0044*/ 	.word	0xffffffff


	//   ....[1]....
        /*0048*/ 	.word	0xffffffff


	//   ....[2]....
        /*004c*/ 	.word	0xffffffff


	//   ....[3]....
        /*0050*/ 	.word	0xffffffff


	//   ....[4]....
        /*0054*/ 	.word	0xffffffff


	//----- nvinfo : EIATTR_COOP_GROUP_INSTR_OFFSETS
	.align		4
.L_29:
        /*0058*/ 	.byte	0x04, 0x28
        /*005a*/ 	.short	(.L_31 - .L_30)


	//   ....[0]....
.L_30:
        /*005c*/ 	.word	0x00000060


	//   ....[1]....
        /*0060*/ 	.word	0x00000070


	//   ....[2]....
        /*0064*/ 	.word	0x00000130


	//   ....[3]....
        /*0068*/ 	.word	0x00000300


	//   ....[4]....
        /*006c*/ 	.word	0x00000fc0


	//----- nvinfo : EIATTR_REG_RECONFIG
	.align		4
.L_31:
        /*0070*/ 	.byte	0x01, 0x54
	.zero		2


	//----- nvinfo : EIATTR_SYSCALL_OFFSETS
	.align		4
        /*0074*/ 	.byte	0x04, 0x46
        /*0076*/ 	.short	(.L_33 - .L_32)


	//   ....[0]....
.L_32:
        /*0078*/ 	.word	0x00001180


	//----- nvinfo : EIATTR_MBARRIER_INSTR_OFFSETS
	.align		4
.L_33:
        /*007c*/ 	.byte	0x04, 0x39
        /*007e*/ 	.short	(.L_35 - .L_34)


	//   ....[0]....
.L_34:
        /*0080*/ 	.word	0x00000230
        /*0084*/ 	.word	0x000000ff
        /*0088*/ 	.word	0x00000000
        /*008c*/ 	.short	0x0100
        /*008e*/ 	.byte	0x08
	.zero		1


	//   ....[1]....
        /*0090*/ 	.word	0x00000240
        /*0094*/ 	.word	0x000000ff
        /*0098*/ 	.word	0x00000030
        /*009c*/ 	.short	0x0100
        /*009e*/ 	.byte	0x08
	.zero		1


	//   ....[2]....
        /*00a0*/ 	.word	0x00000250
        /*00a4*/ 	.word	0x000000ff
        /*00a8*/ 	.word	0x00000008
        /*00ac*/ 	.short	0x0100
        /*00ae*/ 	.byte	0x08
	.zero		1


	//   ....[3]....
        /*00b0*/ 	.word	0x00000260
        /*00b4*/ 	.word	0x000000ff
        /*00b8*/ 	.word	0x00000038
        /*00bc*/ 	.short	0x0100
        /*00be*/ 	.byte	0x08
	.zero		1


	//   ....[4]....
        /*00c0*/ 	.word	0x00000270
        /*00c4*/ 	.word	0x000000ff
        /*00c8*/ 	.word	0x00000010
        /*00cc*/ 	.short	0x0100
        /*00ce*/ 	.byte	0x08
	.zero		1


	//   ....[5]....
        /*00d0*/ 	.word	0x00000280
        /*00d4*/ 	.word	0x000000ff
        /*00d8*/ 	.word	0x00000040
        /*00dc*/ 	.short	0x0100
        /*00de*/ 	.byte	0x08
	.zero		1


	//   ....[6]....
        /*00e0*/ 	.word	0x00000290
        /*00e4*/ 	.word	0x000000ff
        /*00e8*/ 	.word	0x00000018
        /*00ec*/ 	.short	0x0100
        /*00ee*/ 	.byte	0x08
	.zero		1


	//   ....[7]....
        /*00f0*/ 	.word	0x000002a0
        /*00f4*/ 	.word	0x000000ff
        /*00f8*/ 	.word	0x00000048
        /*00fc*/ 	.short	0x0100
        /*00fe*/ 	.byte	0x08
	.zero		1


	//   ....[8]....
        /*0100*/ 	.word	0x000002b0
        /*0104*/ 	.word	0x000000ff
        /*0108*/ 	.word	0x00000020
        /*010c*/ 	.short	0x0100
        /*010e*/ 	.byte	0x08
	.zero		1


	//   ....[9]....
        /*0110*/ 	.word	0x000002c0
        /*0114*/ 	.word	0x000000ff
        /*0118*/ 	.word	0x00000050
        /*011c*/ 	.short	0x0100
        /*011e*/ 	.byte	0x08
	.zero		1


	//   ....[10]....
        /*0120*/ 	.word	0x000002d0
        /*0124*/ 	.word	0x000000ff
        /*0128*/ 	.word	0x00000028
        /*012c*/ 	.short	0x0100
        /*012e*/ 	.byte	0x08
	.zero		1


	//   ....[11]....
        /*0130*/ 	.word	0x000002e0
        /*0134*/ 	.word	0x000000ff
        /*0138*/ 	.word	0x00000058
        /*013c*/ 	.short	0x0100
        /*013e*/ 	.byte	0x08
	.zero		1


	//   ....[12]....
        /*0140*/ 	.word	0x00000580
        /*0144*/ 	.word	0x000000ff
        /*0148*/ 	.word	0x00000070
        /*014c*/ 	.short	0x0100
        /*014e*/ 	.byte	0x06
	.zero		1


	//   ....[13]....
        /*0150*/ 	.word	0x000005e0
        /*0154*/ 	.word	0x000000ff
        /*0158*/ 	.word	0x00000078
        /*015c*/ 	.short	0x0100
        /*015e*/ 	.byte	0x06
	.zero		1


	//   ....[14]....
        /*0160*/ 	.word	0x00001200
        /*0164*/ 	.word	0x00000003
        /*0168*/ 	.word	0x00000000
        /*016c*/ 	.short	0x010a
        /*016e*/ 	.byte	0x3f
	.zero		1


	//   ....[15]....
        /*0170*/ 	.word	0x00001240
        /*0174*/ 	.word	0x00000003
        /*0178*/ 	.word	0x00000000
        /*017c*/ 	.short	0x010a
        /*017e*/ 	.byte	0x3f
	.zero		1


	//   ....[16]....
        /*0180*/ 	.word	0x00001760
        /*0184*/ 	.word	0x000000ff
        /*0188*/ 	.word	0x00000000
        /*018c*/ 	.short	0x010a
        /*018e*/ 	.byte	0x08
	.zero		1


	//   ....[17]....
        /*0190*/ 	.word	0x000017a0
        /*0194*/ 	.word	0x000000ff
        /*0198*/ 	.word	0x00000000
        /*019c*/ 	.short	0x010a
        /*019e*/ 	.byte	0x08
	.zero		1


	//   ....[18]....
        /*01a0*/ 	.word	0x00001b80
        /*01a4*/ 	.word	0x000000ff
        /*01a8*/ 	.word	0x00000000
        /*01ac*/ 	.short	0x0101
        /*01ae*/ 	.byte	0x08
	.zero		1


	//   ....[19]....
        /*01b0*/ 	.word	0x00001d80
        /*01b4*/ 	.word	0x000000ff
        /*01b8*/ 	.word	0x00000000
        /*01bc*/ 	.short	0x0101
        /*01be*/ 	.byte	0x06
	.zero		1


	//   ....[20]....
        /*01c0*/ 	.word	0x00007e70
        /*01c4*/ 	.word	0x0000000e
        /*01c8*/ 	.word	0x00000030
        /*01cc*/ 	.short	0x010a
        /*01ce*/ 	.byte	0x3f
	.zero		1


	//   ....[21]....
        /*01d0*/ 	.word	0x000081f0
        /*01d4*/ 	.word	0x00000006
        /*01d8*/ 	.word	0x00000078
        /*01dc*/ 	.short	0x0101
        /*01de*/ 	.byte	0x3f
	.zero		1


	//   ....[22]....
        /*01e0*/ 	.word	0x00008920
        /*01e4*/ 	.word	0x00000007
        /*01e8*/ 	.word	0x00000000
        /*01ec*/ 	.short	0x010a
        /*01ee*/ 	.byte	0x3f
	.zero		1


	//   ....[23]....
        /*01f0*/ 	.word	0x000089a0
        /*01f4*/ 	.word	0x00000009
        /*01f8*/ 	.word	0x00000000
        /*01fc*/ 	.short	0x010a
        /*01fe*/ 	.byte	0x3f
	.zero		1


	//   ....[24]....
        /*0200*/ 	.word	0x00008a30
        /*0204*/ 	.word	0x00000006
        /*0208*/ 	.word	0x00000000
        /*020c*/ 	.short	0x010a
        /*020e*/ 	.byte	0x3f
	.zero		1


	//   ....[25]....
        /*0210*/ 	.word	0x00008ac0
        /*0214*/ 	.word	0x00000009
        /*0218*/ 	.word	0x00000000
        /*021c*/ 	.short	0x010a
        /*021e*/ 	.byte	0x3f
	.zero		1


	//   ....[26]....
        /*0220*/ 	.word	0x00008b50
        /*0224*/ 	.word	0x00000006
        /*0228*/ 	.word	0x00000000
        /*022c*/ 	.short	0x010a
        /*022e*/ 	.byte	0x3f
	.zero		1


	//   ....[27]....
        /*0230*/ 	.word	0x00008be0
        /*0234*/ 	.word	0x00000003
        /*0238*/ 	.word	0x00000000
        /*023c*/ 	.short	0x010a
        /*023e*/ 	.byte	0x3f
	.zero		1


	//   ....[28]....
        /*0240*/ 	.word	0x00008c40
        /*0244*/ 	.word	0x00000003
        /*0248*/ 	.word	0x00000000
        /*024c*/ 	.short	0x010a
        /*024e*/ 	.byte	0x3f
	.zero		1


	//   ....[29]....
        /*0250*/ 	.word	0x00008ca0
        /*0254*/ 	.word	0x00000004
        /*0258*/ 	.word	0x00000000
        /*025c*/ 	.short	0x010a
        /*025e*/ 	.byte	0x3f
	.zero		1


	//   ....[30]....
        /*0260*/ 	.word	0x00008d70
        /*0264*/ 	.word	0x0000000e
        /*0268*/ 	.word	0x00000030
        /*026c*/ 	.short	0x010a
        /*026e*/ 	.byte	0x3f
	.zero		1


	//   ....[31]....
        /*0270*/ 	.word	0x00008e40
        /*0274*/ 	.word	0x00000007
        /*0278*/ 	.word	0x00000000
        /*027c*/ 	.short	0x010a
        /*027e*/ 	.byte	0x3f
	.zero		1


	//   ....[32]....
        /*0280*/ 	.word	0x00008e90
        /*0284*/ 	.word	0x00000009
        /*0288*/ 	.word	0x00000000
        /*028c*/ 	.short	0x010a
        /*028e*/ 	.byte	0x3f
	.zero		1


	//   ....[33]....
        /*0290*/ 	.word	0x00008ee0
        /*0294*/ 	.word	0x00000006
        /*0298*/ 	.word	0x00000000
        /*029c*/ 	.short	0x010a
        /*029e*/ 	.byte	0x3f
	.zero		1


	//   ....[34]....
        /*02a0*/ 	.word	0x00008f30
        /*02a4*/ 	.word	0x00000009
        /*02a8*/ 	.word	0x00000000
        /*02ac*/ 	.short	0x010a
        /*02ae*/ 	.byte	0x3f
	.zero		1


	//   ....[35]....
        /*02b0*/ 	.word	0x00008f80
        /*02b4*/ 	.word	0x00000006
        /*02b8*/ 	.word	0x00000000
        /*02bc*/ 	.short	0x010a
        /*02be*/ 	.byte	0x3f
	.zero		1


	//----- nvinfo : EIATTR_NUM_MBARRIERS
	.align		4
.L_35:
        /*02c0*/ 	.byte	0x03, 0x38
        /*02c2*/ 	.short	0x000e


	//----- nvinfo : EIATTR_EXIT_INSTR_OFFSETS
	.align		4
        /*02c4*/ 	.byte	0x04, 0x1c
        /*02c6*/ 	.short	(.L_37 - .L_36)


	//   ....[0]....
.L_36:
        /*02c8*/ 	.word	0x00000630


	//   ....[1]....
        /*02cc*/ 	.word	0x00000ef0


	//   ....[2]....
        /*02d0*/ 	.word	0x000074e0


	//   ....[3]....
        /*02d4*/ 	.word	0x00007b10


	//   ....[4]....
        /*02d8*/ 	.word	0x00008c30


	//----- nvinfo : EIATTR_MAX_THREADS
	.align		4
.L_37:
        /*02dc*/ 	.byte	0x04, 0x05
        /*02de*/ 	.short	(.L_39 - .L_38)
.L_38:
        /*02e0*/ 	.word	0x00000180
        /*02e4*/ 	.word	0x00000001
        /*02e8*/ 	.word	0x00000001


	//----- nvinfo : EIATTR_CRS_STACK_SIZE
	.align		4
.L_39:
        /*02ec*/ 	.byte	0x04, 0x1e
        /*02ee*/ 	.short	(.L_41 - .L_40)
.L_40:
        /*02f0*/ 	.word	0x00000000


	//----- nvinfo : EIATTR_CBANK_PARAM_SIZE
	.align		4
.L_41:
        /*02f4*/ 	.byte	0x03, 0x19
        /*02f6*/ 	.short	0x0470


	//----- nvinfo : EIATTR_PARAM_CBANK
	.align		4
        /*02f8*/ 	.byte	0x04, 0x0a
        /*02fa*/ 	.short	(.L_43 - .L_42)
	.align		4
.L_42:
        /*02fc*/ 	.word	index@(.nv.constant0._ZN7cutlass13device_kernelINS_4gemm6kernel13GemmUniversalIN4cute5tupleIJiiiiEEENS1_10collective13CollectiveMmaINS1_34MainloopSm90TmaGmmaWarpSpecializedILi6ENS5_IJNS4_1CILi1EEESB_SB_EEENS1_35KernelTmaWarpSpecializedCooperativeEEENS5_IJNSA_ILi256EEENSA_ILi64EEESG_EEENS_6half_tENS5_IJlSB_lEEESI_SJ_NS4_8TiledMMAINS4_8MMA_AtomIJNS4_4SM904GMMA25MMA_64x64x16_F32F16F16_SSILNSN_5MajorE0ELSP_0ELNSN_7ScaleInE1ELSQ_1EEEEEENS4_6LayoutINS5_IJNSA_ILi2EEESB_SB_EEENS5_IJSB_NSA_ILi0EEESW_EEEEENS5_IJNS4_10UnderscoreESZ_SZ_EEEEENS4_13SM90_TMA_LOADENS4_14ComposedLayoutINS4_7SwizzleILi3ELi4ELi3EEENS4_18smem_ptr_flag_bitsILi16EEENST_INS5_IJNSA_ILi8EEESG_EEENS5_IJSG_SB_EEEEEEEvNS4_8identityES12_S1C_vS1D_EENS_8epilogue10collective6detail29Sm90TmaWarpSpecializedAdapterINS1G_15DefaultEpilogueISI_SJ_SJ_NS1F_6thread17LinearCombinationISI_Li1EffLNS1K_9ScaleType4KindE0ELNS_15FloatRoundStyleE2ESI_EENS1_15EpilogueDefaultEEEEEvvEEEEvNT_6ParamsE)
        /*0300*/ 	.short	0x0210
        /*0302*/ 	.short	0x0470


	//----- nvinfo : EIATTR_SW_WAR
	.align		4
.L_43:
        /*0304*/ 	.byte	0x04, 0x36
        /*0306*/ 	.short	(.L_45 - .L_44)
.L_44:
        /*0308*/ 	.word	0x00000008
.L_45:


//--------------------- .nv.callgraph             --------------------------
	.section	.nv.callgraph,"",@"SHT_CUDA_CALLGRAPH"
	.align	4
	.sectionentsize	8
	.align		4
        /*0000*/ 	.word	0x00000000
	.align		4
        /*0004*/ 	.word	0xffffffff
	.align		4
        /*0008*/ 	.word	index@(_ZN7cutlass13device_kernelINS_4gemm6kernel13GemmUniversalIN4cute5tupleIJiiiiEEENS1_10collective13CollectiveMmaINS1_34MainloopSm90TmaGmmaWarpSpecializedILi6ENS5_IJNS4_1CILi1EEESB_SB_EEENS1_35KernelTmaWarpSpecializedCooperativeEEENS5_IJNSA_ILi256EEENSA_ILi64EEESG_EEENS_6half_tENS5_IJlSB_lEEESI_SJ_NS4_8TiledMMAINS4_8MMA_AtomIJNS4_4SM904GMMA25MMA_64x64x16_F32F16F16_SSILNSN_5MajorE0ELSP_0ELNSN_7ScaleInE1ELSQ_1EEEEEENS4_6LayoutINS5_IJNSA_ILi2EEESB_SB_EEENS5_IJSB_NSA_ILi0EEESW_EEEEENS5_IJNS4_10UnderscoreESZ_SZ_EEEEENS4_13SM90_TMA_LOADENS4_14ComposedLayoutINS4_7SwizzleILi3ELi4ELi3EEENS4_18smem_ptr_flag_bitsILi16EEENST_INS5_IJNSA_ILi8EEESG_EEENS5_IJSG_SB_EEEEEEEvNS4_8identityES12_S1C_vS1D_EENS_8epilogue10collective6detail29Sm90TmaWarpSpecializedAdapterINS1G_15DefaultEpilogueISI_SJ_SJ_NS1F_6thread17LinearCombinationISI_Li1EffLNS1K_9ScaleType4KindE0ELNS_15FloatRoundStyleE2ESI_EENS1_15EpilogueDefaultEEEEEvvEEEEvNT_6ParamsE)
	.align		4
        /*000c*/ 	.word	index@(__assertfail)
	.align		4
        /*0010*/ 	.word	0x00000000
	.align		4
        /*0014*/ 	.word	0xfffffffe
	.align		4
        /*0018*/ 	.word	0x00000000
	.align		4
        /*001c*/ 	.word	0xfffffffd
	.align		4
        /*0020*/ 	.word	0x00000000
	.align		4
        /*0024*/ 	.word	0xfffffffc


//--------------------- .nv.constant4             --------------------------
	.section	.nv.constant4,"a",@progbits
	.align	8
	.align		8
.nv.constant4:
        /*0000*/ 	.dword	__assertfail
	.align		8
        /*0008*/ 	.dword	__unnamed_1
	.align		8
        /*0010*/ 	.dword	_ZN40_INTERNAL_e03cf5eb_4_k_cu_3cdf9085_246264cuda3std3__45__cpo5beginE
	.align		8
        /*0018*/ 	.dword	_ZN40_INTERNAL_e03cf5eb_4_k_cu_3cdf9085_246264cuda3std3__45__cpo3endE
	.align		8
        /*0020*/ 	.dword	_ZN40_INTERNAL_e03cf5eb_4_k_cu_3cdf9085_246264cuda3std3__45__cpo6cbeginE
	.align		8
        /*0028*/ 	.dword	_ZN40_INTERNAL_e03cf5eb_4_k_cu_3cdf9085_246264cuda3std3__45__cpo4cendE
	.align		8
        /*0030*/ 	.dword	_ZN40_INTERNAL_e03cf5eb_4_k_cu_3cdf9085_246264cuda3std3__442_GLOBAL__N__e03cf5eb_4_k_cu_3cdf9085_246266ignoreE
	.align		8
        /*0038*/ 	.dword	_ZN40_INTERNAL_e03cf5eb_4_k_cu_3cdf9085_246264cuda3std3__419piecewise_constructE
	.align		8
        /*0040*/ 	.dword	_ZN40_INTERNAL_e03cf5eb_4_k_cu_3cdf9085_246264cuda3std3__48in_placeE
	.align		8
        /*0048*/ 	.dword	_ZN40_INTERNAL_e03cf5eb_4_k_cu_3cdf9085_246264cuda3std6ranges3__45__cpo4swapE
	.align		8
        /*0050*/ 	.dword	_ZN40_INTERNAL_e03cf5eb_4_k_cu_3cdf9085_246264cuda3std6ranges3__45__cpo9iter_moveE
	.align		8
        /*0058*/ 	.dword	_ZN40_INTERNAL_e03cf5eb_4_k_cu_3cdf9085_246264cute7productE
	.align		8
        /*0060*/ 	.dword	_ZN40_INTERNAL_e03cf5eb_4_k_cu_3cdf9085_246264cute1_E
	.align		8
        /*0068*/ 	.dword	$str$22
	.align		8
        /*0070*/ 	.dword	$str$23


//--------------------- .text._ZN7cutlass13device_kernelINS_4gemm6kernel13GemmUniversalIN4cute5tupleIJiiiiEEENS1_10collective13CollectiveMmaINS1_34MainloopSm90TmaGmmaWarpSpecializedILi6ENS5_IJNS4_1CILi1EEESB_SB_EEENS1_35KernelTmaWarpSpecializedCooperativeEEENS5_IJNSA_ILi256EEENSA_ILi64EEESG_EEENS_6half_tENS5_IJlSB_lEEESI_SJ_NS4_8TiledMMAINS4_8MMA_AtomIJNS4_4SM904GMMA25MMA_64x64x16_F32F16F16_SSILNSN_5MajorE0ELSP_0ELNSN_7ScaleInE1ELSQ_1EEEEEENS4_6LayoutINS5_IJNSA_ILi2EEESB_SB_EEENS5_IJSB_NSA_ILi0EEESW_EEEEENS5_IJNS4_10UnderscoreESZ_SZ_EEEEENS4_13SM90_TMA_LOADENS4_14ComposedLayoutINS4_7SwizzleILi3ELi4ELi3EEENS4_18smem_ptr_flag_bitsILi16EEENST_INS5_IJNSA_ILi8EEESG_EEENS5_IJSG_SB_EEEEEEEvNS4_8identityES12_S1C_vS1D_EENS_8epilogue10collective6detail29Sm90TmaWarpSpecializedAdapterINS1G_15DefaultEpilogueISI_SJ_SJ_NS1F_6thread17LinearCombinationISI_Li1EffLNS1K_9ScaleType4KindE0ELNS_15FloatRoundStyleE2ESI_EENS1_15EpilogueDefaultEEEEEvvEEEEvNT_6ParamsE --------------------------
	.section	.text._ZN7cutlass13device_kernelINS_4gemm6kernel13GemmUniversalIN4cute5tupleIJiiiiEEENS1_10collective13CollectiveMmaINS1_34MainloopSm90TmaGmmaWarpSpecializedILi6ENS5_IJNS4_1CILi1EEESB_SB_EEENS1_35KernelTmaWarpSpecializedCooperativeEEENS5_IJNSA_ILi256EEENSA_ILi64EEESG_EEENS_6half_tENS5_IJlSB_lEEESI_SJ_NS4_8TiledMMAINS4_8MMA_AtomIJNS4_4SM904GMMA25MMA_64x64x16_F32F16F16_SSILNSN_5MajorE0ELSP_0ELNSN_7ScaleInE1ELSQ_1EEEEEENS4_6LayoutINS5_IJNSA_ILi2EEESB_SB_EEENS5_IJSB_NSA_ILi0EEESW_EEEEENS5_IJNS4_10UnderscoreESZ_SZ_EEEEENS4_13SM90_TMA_LOADENS4_14ComposedLayoutINS4_7SwizzleILi3ELi4ELi3EEENS4_18smem_ptr_flag_bitsILi16EEENST_INS5_IJNSA_ILi8EEESG_EEENS5_IJSG_SB_EEEEEEEvNS4_8identityES12_S1C_vS1D_EENS_8epilogue10collective6detail29Sm90TmaWarpSpecializedAdapterINS1G_15DefaultEpilogueISI_SJ_SJ_NS1F_6thread17LinearCombinationISI_Li1EffLNS1K_9ScaleType4KindE0ELNS_15FloatRoundStyleE2ESI_EENS1_15EpilogueDefaultEEEEEvvEEEEvNT_6ParamsE,"ax",@progbits
	.align	128
.text._ZN7cutlass13device_kernelINS_4gemm6kernel13GemmUniversalIN4cute5tupleIJiiiiEEENS1_10collective13CollectiveMmaINS1_34MainloopSm90TmaGmmaWarpSpecializedILi6ENS5_IJNS4_1CILi1EEESB_SB_EEENS1_35KernelTmaWarpSpecializedCooperativeEEENS5_IJNSA_ILi256EEENSA_ILi64EEESG_EEENS_6half_tENS5_IJlSB_lEEESI_SJ_NS4_8TiledMMAINS4_8MMA_AtomIJNS4_4SM904GMMA25MMA_64x64x16_F32F16F16_SSILNSN_5MajorE0ELSP_0ELNSN_7ScaleInE1ELSQ_1EEEEEENS4_6LayoutINS5_IJNSA_ILi2EEESB_SB_EEENS5_IJSB_NSA_ILi0EEESW_EEEEENS5_IJNS4_10UnderscoreESZ_SZ_EEEEENS4_13SM90_TMA_LOADENS4_14ComposedLayoutINS4_7SwizzleILi3ELi4ELi3EEENS4_18smem_ptr_flag_bitsILi16EEENST_INS5_IJNSA_ILi8EEESG_EEENS5_IJSG_SB_EEEEEEEvNS4_8identityES12_S1C_vS1D_EENS_8epilogue10collective6detail29Sm90TmaWarpSpecializedAdapterINS1G_15DefaultEpilogueISI_SJ_SJ_NS1F_6thread17LinearCombinationISI_Li1EffLNS1K_9ScaleType4KindE0ELNS_15FloatRoundStyleE2ESI_EENS1_15EpilogueDefaultEEEEEvvEEEEvNT_6ParamsE:
        .type           _ZN7cutlass13device_kernelINS_4gemm6kernel13GemmUniversalIN4cute5tupleIJiiiiEEENS1_10collective13CollectiveMmaINS1_34MainloopSm90TmaGmmaWarpSpecializedILi6ENS5_IJNS4_1CILi1EEESB_SB_EEENS1_35KernelTmaWarpSpecializedCooperativeEEENS5_IJNSA_ILi256EEENSA_ILi64EEESG_EEENS_6half_tENS5_IJlSB_lEEESI_SJ_NS4_8TiledMMAINS4_8MMA_AtomIJNS4_4SM904GMMA25MMA_64x64x16_F32F16F16_SSILNSN_5MajorE0ELSP_0ELNSN_7ScaleInE1ELSQ_1EEEEEENS4_6LayoutINS5_IJNSA_ILi2EEESB_SB_EEENS5_IJSB_NSA_ILi0EEESW_EEEEENS5_IJNS4_10UnderscoreESZ_SZ_EEEEENS4_13SM90_TMA_LOADENS4_14ComposedLayoutINS4_7SwizzleILi3ELi4ELi3EEENS4_18smem_ptr_flag_bitsILi16EEENST_INS5_IJNSA_ILi8EEESG_EEENS5_IJSG_SB_EEEEEEEvNS4_8identityES12_S1C_vS1D_EENS_8epilogue10collective6detail29Sm90TmaWarpSpecializedAdapterINS1G_15DefaultEpilogueISI_SJ_SJ_NS1F_6thread17LinearCombinationISI_Li1EffLNS1K_9ScaleType4KindE0ELNS_15FloatRoundStyleE2ESI_EENS1_15EpilogueDefaultEEEEEvvEEEEvNT_6ParamsE,@function
        .size           _ZN7cutlass13device_kernelINS_4gemm6kernel13GemmUniversalIN4cute5tupleIJiiiiEEENS1_10collective13CollectiveMmaINS1_34MainloopSm90TmaGmmaWarpSpecializedILi6ENS5_IJNS4_1CILi1EEESB_SB_EEENS1_35KernelTmaWarpSpecializedCooperativeEEENS5_IJNSA_ILi256EEENSA_ILi64EEESG_EEENS_6half_tENS5_IJlSB_lEEESI_SJ_NS4_8TiledMMAINS4_8MMA_AtomIJNS4_4SM904GMMA25MMA_64x64x16_F32F16F16_SSILNSN_5MajorE0ELSP_0ELNSN_7ScaleInE1ELSQ_1EEEEEENS4_6LayoutINS5_IJNSA_ILi2EEESB_SB_EEENS5_IJSB_NSA_ILi0EEESW_EEEEENS5_IJNS4_10UnderscoreESZ_SZ_EEEEENS4_13SM90_TMA_LOADENS4_14ComposedLayoutINS4_7SwizzleILi3ELi4ELi3EEENS4_18smem_ptr_flag_bitsILi16EEENST_INS5_IJNSA_ILi8EEESG_EEENS5_IJSG_SB_EEEEEEEvNS4_8identityES12_S1C_vS1D_EENS_8epilogue10collective6detail29Sm90TmaWarpSpecializedAdapterINS1G_15DefaultEpilogueISI_SJ_SJ_NS1F_6thread17LinearCombinationISI_Li1EffLNS1K_9ScaleType4KindE0ELNS_15FloatRoundStyleE2ESI_EENS1_15EpilogueDefaultEEEEEvvEEEEvNT_6ParamsE,(.L_x_196 - _ZN7cutlass13device_kernelINS_4gemm6kernel13GemmUniversalIN4cute5tupleIJiiiiEEENS1_10collective13CollectiveMmaINS1_34MainloopSm90TmaGmmaWarpSpecializedILi6ENS5_IJNS4_1CILi1EEESB_SB_EEENS1_35KernelTmaWarpSpecializedCooperativeEEENS5_IJNSA_ILi256EEENSA_ILi64EEESG_EEENS_6half_tENS5_IJlSB_lEEESI_SJ_NS4_8TiledMMAINS4_8MMA_AtomIJNS4_4SM904GMMA25MMA_64x64x16_F32F16F16_SSILNSN_5MajorE0ELSP_0ELNSN_7ScaleInE1ELSQ_1EEEEEENS4_6LayoutINS5_IJNSA_ILi2EEESB_SB_EEENS5_IJSB_NSA_ILi0EEESW_EEEEENS5_IJNS4_10UnderscoreESZ_SZ_EEEEENS4_13SM90_TMA_LOADENS4_14ComposedLayoutINS4_7SwizzleILi3ELi4ELi3EEENS4_18smem_ptr_flag_bitsILi16EEENST_INS5_IJNSA_ILi8EEESG_EEENS5_IJSG_SB_EEEEEEEvNS4_8identityES12_S1C_vS1D_EENS_8epilogue10collective6detail29Sm90TmaWarpSpecializedAdapterINS1G_15DefaultEpilogueISI_SJ_SJ_NS1F_6thread17LinearCombinationISI_Li1EffLNS1K_9ScaleType4KindE0ELNS_15FloatRoundStyleE2ESI_EENS1_15EpilogueDefaultEEEEEvvEEEEvNT_6ParamsE)
        .other          _ZN7cutlass13device_kernelINS_4gemm6kernel13GemmUniversalIN4cute5tupleIJiiiiEEENS1_10collective13CollectiveMmaINS1_34MainloopSm90TmaGmmaWarpSpecializedILi6ENS5_IJNS4_1CILi1EEESB_SB_EEENS1_35KernelTmaWarpSpecializedCooperativeEEENS5_IJNSA_ILi256EEENSA_ILi64EEESG_EEENS_6half_tENS5_IJlSB_lEEESI_SJ_NS4_8TiledMMAINS4_8MMA_AtomIJNS4_4SM904GMMA25MMA_64x64x16_F32F16F16_SSILNSN_5MajorE0ELSP_0ELNSN_7ScaleInE1ELSQ_1EEEEEENS4_6LayoutINS5_IJNSA_ILi2EEESB_SB_EEENS5_IJSB_NSA_ILi0EEESW_EEEEENS5_IJNS4_10UnderscoreESZ_SZ_EEEEENS4_13SM90_TMA_LOADENS4_14ComposedLayoutINS4_7SwizzleILi3ELi4ELi3EEENS4_18smem_ptr_flag_bitsILi16EEENST_INS5_IJNSA_ILi8EEESG_EEENS5_IJSG_SB_EEEEEEEvNS4_8identityES12_S1C_vS1D_EENS_8epilogue10collective6detail29Sm90TmaWarpSpecializedAdapterINS1G_15DefaultEpilogueISI_SJ_SJ_NS1F_6thread17LinearCombinationISI_Li1EffLNS1K_9ScaleType4KindE0ELNS_15FloatRoundStyleE2ESI_EENS1_15EpilogueDefaultEEEEEvvEEEEvNT_6ParamsE,@"STO_CUDA_ENTRY STV_DEFAULT"
_ZN7cutlass13device_kernelINS_4gemm6kernel13GemmUniversalIN4cute5tupleIJiiiiEEENS1_10collective13CollectiveMmaINS1_34MainloopSm90TmaGmmaWarpSpecializedILi6ENS5_IJNS4_1CILi1EEESB_SB_EEENS1_35KernelTmaWarpSpecializedCooperativeEEENS5_IJNSA_ILi256EEENSA_ILi64EEESG_EEENS_6half_tENS5_IJlSB_lEEESI_SJ_NS4_8TiledMMAINS4_8MMA_AtomIJNS4_4SM904GMMA25MMA_64x64x16_F32F16F16_SSILNSN_5MajorE0ELSP_0ELNSN_7ScaleInE1ELSQ_1EEEEEENS4_6LayoutINS5_IJNSA_ILi2EEESB_SB_EEENS5_IJSB_NSA_ILi0EEESW_EEEEENS5_IJNS4_10UnderscoreESZ_SZ_EEEEENS4_13SM90_TMA_LOADENS4_14ComposedLayoutINS4_7SwizzleILi3ELi4ELi3EEENS4_18smem_ptr_flag_bitsILi16EEENST_INS5_IJNSA_ILi8EEESG_EEENS5_IJSG_SB_EEEEEEEvNS4_8identityES12_S1C_vS1D_EENS_8epilogue10collective6detail29Sm90TmaWarpSpecializedAdapterINS1G_15DefaultEpilogueISI_SJ_SJ_NS1F_6thread17LinearCombinationISI_Li1EffLNS1K_9ScaleType4KindE0ELNS_15FloatRoundStyleE2ESI_EENS1_15EpilogueDefaultEEEEEvvEEEEvNT_6ParamsE:
[----:B------:R-:W0:Y:S01]  /*0000*/  LDC R1, c[0x0][0x28] ;  /* 0x00000a00ff017b82 */ /* 0x000e220000000800 */
[----:B------:R-:W1:Y:S01]  /*0010*/  S2R R18, SR_TID.X ;  /* 0x0000000000127919 */ /* 0x000e620000002100 */
[----:B------:R-:W-:Y:S01]  /*0020*/  ELECT P0, URZ, PT ;  /* 0x00000000003f782f */ /* 0x000fe20003800000 */
[----:B------:R-:W-:Y:S01]  /*0030*/  BSSY B0, `(.L_x_0) ;  /* 0x000000f000007945 */ /* 0x000fe20003800000 */
[--C-:B-1----:R-:W-:Y:S02]  /*0040*/  SHF.R.U32.HI R0, RZ, 0x5, R18.reuse ;  /* 0x00000005ff007819 */ /* 0x102fe40000011612 */
[----:B------:R-:W-:-:S03]  /*0050*/  SHF.R.U32.HI R22, RZ, 0x7, R18 ;  /* 0x00000007ff167819 */ /* 0x000fc60000011612 */
[----:B------:R-:W1:Y:S04]  /*0060*/  SHFL.IDX PT, R5, R0, RZ, 0x1f ;  /* 0x00001fff00057589 */ /* 0x000e6800000e0000 */
[----:B------:R2:W3:Y:S01]  /*0070*/  SHFL.IDX PT, R8, R22, RZ, 0x1f ;  /* 0x00001fff16087589 */ /* 0x0004e200000e0000 */
[----:B-1----:R-:W-:-:S13]  /*0080*/  ISETP.NE.OR P0, PT, R5, RZ, !P0 ;  /* 0x000000ff0500720c */ /* 0x002fda0004705670 */
[----:B0-23--:R-:W-:Y:S05]  /*0090*/  @P0 BRA `(.L_x_1) ;  /* 0x0000000000200947 */ /* 0x00dfea0003800000 */
[----:B------:R-:W-:Y:S02]  /*00a0*/  ULDC.64 UR4, c[0x0][0x198] ;  /* 0x0000660000047ab9 */ /* 0x000fe40000000a00 */
[----:B------:R-:W-:Y:S02]  /*00b0*/  UIADD3 UR6, UP0, UR4, 0xf0, URZ ;  /* 0x000000f004067890 */ /* 0x000fe4000ff1e03f */
[----:B------:R-:W-:Y:S02]  /*00c0*/  UIADD3 UR4, UP1, UR4, 0x1f0, URZ ;  /* 0x000001f004047890 */ /* 0x000fe4000ff3e03f */
[----:B------:R-:W-:Y:S02]  /*00d0*/  UIADD3.X UR7, URZ, UR5, URZ, UP0, !UPT ;  /* 0x000000053f077290 */ /* 0x000fe400087fe43f */
[----:B------:R-:W-:-:S07]  /*00e0*/  UIADD3.X UR5, URZ, UR5, URZ, UP1, !UPT ;  /* 0x000000053f057290 */ /* 0x000fce0008ffe43f */
[----:B------:R0:W-:Y:S02]  /*00f0*/  UTMACCTL.PF [UR6] ;  /* 0x00000000060079b9 */ /* 0x0001e40008040000 */
[----:B------:R0:W-:Y:S02]  /*0100*/  UTMACCTL.PF [UR4] ;  /* 0x00000000040079b9 */ /* 0x0001e40008040000 */
[----:B0-----:R-:W-:Y:S01]  /*0110*/  NOP ;  /* 0x0000000000007918 */ /* 0x001fe20000000000 */
.L_x_1:
[----:B------:R-:W-:Y:S05]  /*0120*/  BSYNC B0 ;  /* 0x0000000000007941 */ /* 0x000fea0003800000 */
.L_x_0:
[----:B------:R-:W0:Y:S02]  /*0130*/  SHFL.IDX PT, R2, R0, RZ, 0x1f ;  /* 0x00001fff00027589 */ /* 0x000e2400000e0000 */
[----:B0-----:R-:W-:-:S13]  /*0140*/  ISETP.NE.AND P0, PT, R2, RZ, PT ;  /* 0x000000ff0200720c */ /* 0x001fda0003f05270 */
[----:B------:R-:W-:Y:S05]  /*0150*/  @P0 BRA `(.L_x_2) ;  /* 0x0000000000680947 */ /* 0x000fea0003800000 */
[----:B------:R-:W0:Y:S01]  /*0160*/  S2UR UR8, SR_CgaCtaId ;  /* 0x00000000000879c3 */ /* 0x000e220000008800 */
[----:B------:R-:W-:Y:S01]  /*0170*/  UMOV UR4, 0x400 ;  /* 0x0000040000047882 */ /* 0x000fe20000000000 */
[----:B------:R-:W-:Y:S01]  /*0180*/  UMOV UR5, 0x1 ;  /* 0x0000000100057882 */ /* 0x000fe20000000000 */
[----:B------:R-:W-:Y:S01]  /*0190*/  UMOV UR6, 0x100 ;  /* 0x0000010000067882 */ /* 0x000fe20000000000 */
[----:B------:R-:W-:Y:S01]  /*01a0*/  ELECT P0, URZ, PT ;  /* 0x00000000003f782f */ /* 0x000fe20003800000 */
[----:B------:R-:W-:-:S04]  /*01b0*/  UIADD3 UR6, -UR6, 0x100000, URZ ;  /* 0x0010000006067890 */ /* 0x000fc8000fffe13f */
[----:B------:R-:W-:Y:S02]  /*01c0*/  USHF.L.U32 UR7, UR6, 0xb, URZ ;  /* 0x0000000b06077899 */ /* 0x000fe4000800063f */
[----:B------:R-:W-:Y:S02]  /*01d0*/  USHF.L.U32 UR6, UR6, 0x1, URZ ;  /* 0x0000000106067899 */ /* 0x000fe4000800063f */
[----:B0-----:R-:W-:Y:S02]  /*01e0*/  ULEA UR8, UR8, UR4, 0x18 ;  /* 0x0000000408087291 */ /* 0x001fe4000f8ec03f */
[----:B------:R-:W-:-:S04]  /*01f0*/  UIADD3 UR4, -UR5, 0x100000, URZ ;  /* 0x0010000005047890 */ /* 0x000fc8000fffe13f */
[----:B------:R-:W-:Y:S02]  /*0200*/  USHF.L.U32 UR5, UR4, 0xb, URZ ;  /* 0x0000000b04057899 */ /* 0x000fe4000800063f */
[----:B------:R-:W-:Y:S01]  /*0210*/  USHF.L.U32 UR4, UR4, 0x1, URZ ;  /* 0x0000000104047899 */ /* 0x000fe2000800063f */
[----:B------:R-:W0:Y:S11]  /*0220*/  FENCE.VIEW.ASYNC.S ;  /* 0x00000000000073c6 */ /* 0x000e360000000000 */
[----:B0-----:R0:W1:Y:S01]  /*0230*/  SYNCS.EXCH.64 URZ, [UR8], UR4 ;  /* 0x00000004083f75b2 */ /* 0x0010620008000100 */
[----:B------:R0:W2:Y:S01]  /*0240*/  SYNCS.EXCH.64 URZ, [UR8+0x30], UR6 ;  /* 0x00003006083f75b2 */ /* 0x0000a20008000100 */
[----:B------:R0:W3:Y:S01]  /*0250*/  SYNCS.EXCH.64 URZ, [UR8+0x8], UR4 ;  /* 0x00000804083f75b2 */ /* 0x0000e20008000100 */
[----:B------:R0:W4:Y:S01]  /*0260*/  SYNCS.EXCH.64 URZ, [UR8+0x38], UR6 ;  /* 0x00003806083f75b2 */ /* 0x0001220008000100 */
[----:B------:R0:W0:Y:S01]  /*0270*/  SYNCS.EXCH.64 URZ, [UR8+0x10], UR4 ;  /* 0x00001004083f75b2 */ /* 0x0000220008000100 */
[----:B------:R0:W0:Y:S01]  /*0280*/  SYNCS.EXCH.64 URZ, [UR8+0x40], UR6 ;  /* 0x00004006083f75b2 */ /* 0x0000220008000100 */
[----:B------:R0:W0:Y:S01]  /*0290*/  SYNCS.EXCH.64 URZ, [UR8+0x18], UR4 ;  /* 0x00001804083f75b2 */ /* 0x0000220008000100 */
[----:B------:R0:W0:Y:S01]  /*02a0*/  SYNCS.EXCH.64 URZ, [UR8+0x48], UR6 ;  /* 0x00004806083f75b2 */ /* 0x0000220008000100 */
[----:B------:R0:W0:Y:S01]  /*02b0*/  SYNCS.EXCH.64 URZ, [UR8+0x20], UR4 ;  /* 0x00002004083f75b2 */ /* 0x0000220008000100 */
[----:B------:R0:W0:Y:S01]  /*02c0*/  SYNCS.EXCH.64 URZ, [UR8+0x50], UR6 ;  /* 0x00005006083f75b2 */ /* 0x0000220008000100 */
[----:B------:R0:W0:Y:S01]  /*02d0*/  SYNCS.EXCH.64 URZ, [UR8+0x28], UR4 ;  /* 0x00002804083f75b2 */ /* 0x0000220008000100 */
[----:B------:R0:W0:Y:S01]  /*02e0*/  SYNCS.EXCH.64 URZ, [UR8+0x58], UR6 ;  /* 0x00005806083f75b2 */ /* 0x0000220008000100 */
[----:B------:R-:W-:Y:S01]  /*02f0*/  NOP ;  /* 0x0000000000007918 */ /* 0x000fe20000000000 */
.L_x_2:
[----:B------:R-:W5:Y:S01]  /*0300*/  SHFL.IDX PT, R0, R0, RZ, 0x1f ;  /* 0x00001fff00007589 */ /* 0x000f6200000e0000 */
[----:B------:R-:W1:Y:S01]  /*0310*/  LDC R2, c[0x0][0x65c] ;  /* 0x00019700ff027b82 */ /* 0x000e620000000800 */
[----:B------:R-:W-:Y:S02]  /*0320*/  ELECT P0, URZ, PT ;  /* 0x00000000003f782f */ /* 0x000fe40003800000 */
[----:B------:R-:W-:Y:S01]  /*0330*/  LOP3.LUT R6, R6, 0xfffff7ff, RZ, 0xc0, !PT ;  /* 0xfffff7ff06067812 */ /* 0x000fe200078ec0ff */
[----:B------:R-:W2:Y:S01]  /*0340*/  S2R R3, SR_CTAID.Y ;  /* 0x0000000000037919 */ /* 0x000ea20000002600 */
[----:B0-----:R-:W-:Y:S01]  /*0350*/  UMOV UR4, 0x20 ;  /* 0x0000002000047882 */ /* 0x001fe20000000000 */
[----:B------:R-:W-:Y:S01]  /*0360*/  ISETP.NE.AND P2, PT, R8, RZ, PT ;  /* 0x000000ff0800720c */ /* 0x000fe20003f45270 */
[----:B------:R-:W-:Y:S01]  /*0370*/  NOP ;  /* 0x0000000000007918 */ /* 0x000fe20000000000 */
[----:B------:R-:W0:Y:S01]  /*0380*/  S2R R4, SR_CTAID.X ;  /* 0x0000000000047919 */ /* 0x000e220000002500 */
[----:B------:R-:W-:Y:S01]  /*0390*/  NOP ;  /* 0x0000000000007918 */ /* 0x000fe20000000000 */
[----:B-----5:R-:W-:-:S02]  /*03a0*/  ISETP.NE.OR P0, PT, R0, RZ, !P0 ;  /* 0x000000ff0000720c */ /* 0x020fc40004705670 */
[----:B-1----:R-:W-:-:S11]  /*03b0*/  ISETP.NE.AND P3, PT, R2, 0x1, PT ;  /* 0x000000010200780c */ /* 0x002fd60003f65270 */
[----:B------:R-:W-:Y:S01]  /*03c0*/  VOTEU.ALL UP0, P0 ;  /* 0x00000000003f7886 */ /* 0x000fe20000000000 */
[----:B------:R-:W-:Y:S01]  /*03d0*/  VOTEU.ALL UP1, P0 ;  /* 0x00000000003f7886 */ /* 0x000fe20000020000 */
[----:B------:R-:W-:Y:S01]  /*03e0*/  @P3 LOP3.LUT R6, R6, 0x800, RZ, 0xfc, !PT ;  /* 0x0000080006063812 */ /* 0x000fe200078efcff */
[----:B------:R-:W0:Y:S01]  /*03f0*/  @P3 LDC R17, c[0x0][0x10] ;  /* 0x00000400ff113b82 */ /* 0x000e220000000800 */
[----:B------:R-:W-:Y:S01]  /*0400*/  SHF.R.S32.HI R6, RZ, 0x1f, R5 ;  /* 0x0000001fff067819 */ /* 0x000fe20000011405 */
[----:B------:R-:W-:Y:S01]  /*0410*/  @!UP0 UMOV UR6, 0x400 ;  /* 0x0000040000068882 */ /* 0x000fe20000000000 */
[----:B------:R-:W-:-:S04]  /*0420*/  @!UP0 UIADD3 UR4, -UR4, 0x100000, URZ ;  /* 0x0010000004048890 */ /* 0x000fc8000fffe13f */
[----:B------:R-:W-:Y:S02]  /*0430*/  @!UP0 USHF.L.U32 UR5, UR4, 0xb, URZ ;  /* 0x0000000b04058899 */ /* 0x000fe4000800063f */
[----:B------:R-:W-:Y:S01]  /*0440*/  @!UP0 USHF.L.U32 UR4, UR4, 0x1, URZ ;  /* 0x0000000104048899 */ /* 0x000fe2000800063f */
[----:B------:R-:W-:Y:S01]  /*0450*/  @P3 IMAD.MOV.U32 R7, RZ, RZ, RZ ;  /* 0x000000ffff073224 */ /* 0x000fe200078e00ff */
[----:B------:R-:W-:Y:S01]  /*0460*/  LEA.HI R6, R6, R5, RZ, 0x2 ;  /* 0x0000000506067211 */ /* 0x000fe200078f10ff */
[----:B------:R-:W-:Y:S01]  /*0470*/  @P3 IMAD.MOV.U32 R11, RZ, RZ, RZ ;  /* 0x000000ffff0b3224 */ /* 0x000fe200078e00ff */
[----:B------:R-:W1:Y:S02]  /*0480*/  @!UP0 S2UR UR7, SR_CgaCtaId ;  /* 0x00000000000789c3 */ /* 0x000e640000008800 */
[----:B------:R-:W-:Y:S01]  /*0490*/  LOP3.LUT R0, R6, 0xfffffffc, RZ, 0xc0, !PT ;  /* 0xfffffffc06007812 */ /* 0x000fe200078ec0ff */
[----:B--2---:R-:W-:-:S04]  /*04a0*/  @P3 IMAD.MOV.U32 R6, RZ, RZ, R3 ;  /* 0x000000ffff063224 */ /* 0x004fc800078e0003 */
[----:B------:R-:W-:Y:S01]  /*04b0*/  IMAD.IADD R0, R5, 0x1, -R0 ;  /* 0x0000000105007824 */ /* 0x000fe200078e0a00 */
[----:B------:R-:W2:Y:S01]  /*04c0*/  @!P3 LDC R9, c[0x0][0xc] ;  /* 0x00000300ff09bb82 */ /* 0x000ea20000000800 */
[----:B------:R-:W-:Y:S02]  /*04d0*/  IMAD.MOV.U32 R5, RZ, RZ, RZ ;  /* 0x000000ffff057224 */ /* 0x000fe400078e00ff */
[----:B0-----:R-:W-:-:S04]  /*04e0*/  @P3 IMAD.WIDE.U32 R16, R4, R17, R6 ;  /* 0x0000001104103225 */ /* 0x001fc800078e0006 */
[----:B------:R-:W-:Y:S01]  /*04f0*/  @P3 IMAD.IADD R17, R17, 0x1, R11 ;  /* 0x0000000111113824 */ /* 0x000fe200078e020b */
[----:B-1----:R-:W-:Y:S01]  /*0500*/  @!UP0 ULEA UR6, UR7, UR6, 0x18 ;  /* 0x0000000607068291 */ /* 0x002fe2000f8ec03f */
[----:B------:R-:W-:Y:S01]  /*0510*/  VOTEU.ALL UP0, P0 ;  /* 0x00000000003f7886 */ /* 0x000fe20000000000 */
[----:B------:R-:W-:-:S04]  /*0520*/  ISETP.NE.AND P0, PT, R0, 0x3, PT ;  /* 0x000000030000780c */ /* 0x000fc80003f05270 */
[----:B------:R-:W-:Y:S01]  /*0530*/  ISETP.EQ.OR P0, PT, R0, RZ, !P0 ;  /* 0x000000ff0000720c */ /* 0x000fe20004702670 */
[----:B--2---:R-:W-:-:S03]  /*0540*/  @!P3 IMAD.WIDE.U32 R6, R9, R3, R4 ;  /* 0x000000030906b225 */ /* 0x004fc600078e0004 */
[C---:B------:R-:W-:Y:S01]  /*0550*/  ISETP.EQ.AND P0, PT, R8.reuse, RZ, P0 ;  /* 0x000000ff0800720c */ /* 0x040fe20000702270 */
[----:B------:R-:W-:Y:S01]  /*0560*/  VIADD R8, R8, 0xffffffff ;  /* 0xffffffff08087836 */ /* 0x000fe20000000000 */
[----:B------:R-:W0:Y:S02]  /*0570*/  FENCE.VIEW.ASYNC.S ;  /* 0x00000000000073c6 */ /* 0x000e240000000000 */
[----:B0-----:R0:W3:Y:S01]  /*0580*/  @!UP0 SYNCS.EXCH.64 URZ, [UR6+0x70], UR4 ;  /* 0x00007004063f85b2 */ /* 0x0010e20008000100 */
[----:B------:R-:W-:Y:S01]  /*0590*/  @!P3 IMAD.MOV.U32 R16, RZ, RZ, R6 ;  /* 0x000000ffff10b224 */ /* 0x000fe200078e0006 */
[----:B------:R-:W-:Y:S01]  /*05a0*/  SEL R19, RZ, 0x1, !P0 ;  /* 0x00000001ff137807 */ /* 0x000fe20004000000 */
[----:B------:R-:W-:Y:S01]  /*05b0*/  @!P3 IMAD.MOV.U32 R17, RZ, RZ, R7 ;  /* 0x000000ffff11b224 */ /* 0x000fe200078e0007 */
[----:B------:R-:W-:-:S04]  /*05c0*/  ISETP.GE.U32.AND P1, PT, R8, 0x2, PT ;  /* 0x000000020800780c */ /* 0x000fc80003f26070 */
[----:B------:R-:W-:Y:S01]  /*05d0*/  SEL R19, R19, 0x2, P1 ;  /* 0x0000000213137807 */ /* 0x000fe20000800000 */
[----:B------:R0:W3:Y:S01]  /*05e0*/  @!UP1 SYNCS.EXCH.64 URZ, [UR6+0x78], UR4 ;  /* 0x00007804063f95b2 */ /* 0x0000e20008000100 */
[----:B------:R-:W-:Y:S01]  /*05f0*/  NOP ;  /* 0x0000000000007918 */ /* 0x000fe20000000000 */
[----:B---34-:R-:W-:Y:S06]  /*0600*/  BAR.SYNC.DEFER_BLOCKING 0x0 ;  /* 0x0000000000007b1d */ /* 0x018fec0000010000 */
[----:B------:R-:W-:Y:S05]  /*0610*/  @!P2 BRA `(.L_x_3) ;  /* 0x0000006c00b4a947 */ /* 0x000fea0003800000 */
[----:B------:R-:W-:-:S13]  /*0620*/  ISETP.GT.U32.AND P0, PT, R8, 0x1, PT ;  /* 0x000000010800780c */ /* 0x000fda0003f04070 */
[----:B0-----:R-:W-:Y:S05]  /*0630*/  @P0 EXIT ;  /* 0x000000000000094d */ /* 0x001fea0003800000 */
[----:B------:R-:W-:Y:S01]  /*0640*/  ULDC.64 UR4, c[0x0][0x650] ;  /* 0x0001940000047ab9 */ /* 0x000fe20000000a00 */
[----:B------:R-:W-:Y:S01]  /*0650*/  PRMT R0, RZ, 0x7610, R0 ;  /* 0x00007610ff007816 */ /* 0x000fe20000000000 */
[----:B------:R-:W-:Y:S01]  /*0660*/  IMAD.MOV.U32 R94, RZ, RZ, -0x1 ;  /* 0xffffffffff5e7424 */ /* 0x000fe200078e00ff */
[----:B------:R-:W-:Y:S01]  /*0670*/  ISETP.GE.U32.AND P0, PT, R16, UR4, PT ;  /* 0x0000000410007c0c */ /* 0x000fe2000bf06070 */
[----:B------:R-:W-:Y:S02]  /*0680*/  IMAD.MOV.U32 R90, RZ, RZ, -0x1 ;  /* 0xffffffffff5a7424 */ /* 0x000fe400078e00ff */
[----:B------:R-:W-:Y:S01]  /*0690*/  IMAD.MOV.U32 R23, RZ, RZ, -0x1 ;  /* 0xffffffffff177424 */ /* 0x000fe200078e00ff */
[----:B------:R-:W-:-:S13]  /*06a0*/  ISETP.GE.U32.AND.EX P0, PT, R17, UR5, PT, P0 ;  /* 0x0000000511007c0c */ /* 0x000fda000bf06100 */
[----:B------:R-:W-:Y:S05]  /*06b0*/  @P0 BRA `(.L_x_4) ;  /* 0x0000000400540947 */ /* 0x000fea0003800000 */
[----:B------:R-:W0:Y:S01]  /*06c0*/  LDC.64 R14, c[0x0][0x628] ;  /* 0x00018a00ff0e7b82 */ /* 0x000e220000000a00 */
[----:B------:R-:W-:Y:S02]  /*06d0*/  IMAD.MOV.U32 R6, RZ, RZ, R16 ;  /* 0x000000ffff067224 */ /* 0x000fe400078e0010 */
[----:B------:R-:W-:-:S05]  /*06e0*/  IMAD.MOV.U32 R7, RZ, RZ, R17 ;  /* 0x000000ffff077224 */ /* 0x000fca00078e0011 */
[----:B------:R-:W1:Y:S08]  /*06f0*/  LDC R0, c[0x0][0x630] ;  /* 0x00018c00ff007b82 */ /* 0x000e700000000800 */
[----:B------:R-:W2:Y:S01]  /*0700*/  LDC.64 R20, c[0x0][0x620] ;  /* 0x00018800ff147b82 */ /* 0x000ea20000000a00 */
[----:B0-----:R-:W-:-:S04]  /*0710*/  ISETP.NE.U32.AND P0, PT, R14, RZ, PT ;  /* 0x000000ff0e00720c */ /* 0x001fc80003f05070 */
[----:B------:R-:W-:-:S13]  /*0720*/  ISETP.NE.AND.EX P0, PT, R15, RZ, PT, P0 ;  /* 0x000000ff0f00720c */ /* 0x000fda0003f05300 */
[----:B-12---:R-:W-:Y:S05]  /*0730*/  @!P0 BRA `(.L_x_5) ;  /* 0x0000000000288947 */ /* 0x006fea0003800000 */
[----:B------:R-:W0:Y:S02]  /*0740*/  LDC R11, c[0x0][0x634] ;  /* 0x00018d00ff0b7b82 */ /* 0x000e240000000800 */
[----:B0-----:R-:W-:-:S05]  /*0750*/  IADD3 R11, P0, R16, R11, RZ ;  /* 0x0000000b100b7210 */ /* 0x001fca0007f1e0ff */
[----:B------:R-:W-:-:S04]  /*0760*/  IMAD.X R13, RZ, RZ, R17, P0 ;  /* 0x000000ffff0d7224 */ /* 0x000fc800000e0611 */
[----:B------:R-:W-:-:S04]  /*0770*/  IMAD.WIDE.U32 R6, R13, R14, RZ ;  /* 0x0000000e0d067225 */ /* 0x000fc800078e00ff */
[----:B------:R-:W-:-:S04]  /*0780*/  IMAD.WIDE.U32 R8, P0, R11, R15, R6 ;  /* 0x0000000f0b087225 */ /* 0x000fc80007800006 */
[----:B------:R-:W-:-:S04]  /*0790*/  IMAD.WIDE.U32 R6, R11, R14, RZ ;  /* 0x0000000e0b067225 */ /* 0x000fc800078e00ff */
[----:B------:R-:W-:Y:S01]  /*07a0*/  IMAD.X R11, RZ, RZ, RZ, P0 ;  /* 0x000000ffff0b7224 */ /* 0x000fe200000e06ff */
[----:B------:R-:W-:Y:S01]  /*07b0*/  IADD3 RZ, P0, R7, R8, RZ ;  /* 0x0000000807ff7210 */ /* 0x000fe20007f1e0ff */
[----:B------:R-:W-:-:S04]  /*07c0*/  IMAD.MOV.U32 R10, RZ, RZ, R9 ;  /* 0x000000ffff0a7224 */ /* 0x000fc800078e0009 */
[----:B------:R-:W-:-:S08]  /*07d0*/  IMAD.WIDE.U32.X R6, R13, R15, R10, P0 ;  /* 0x0000000f0d067225 */ /* 0x000fd000000e040a */
.L_x_5:
[-CC-:B------:R-:W-:Y:S01]  /*07e0*/  SHF.R.U64 R23, R6, R0.reuse, R7.reuse ;  /* 0x0000000006177219 */ /* 0x180fe20000001207 */
[----:B------:R-:W0:Y:S01]  /*07f0*/  LDC R10, c[0x0][0x618] ;  /* 0x00018600ff0a7b82 */ /* 0x000e220000000800 */
[----:B------:R-:W-:Y:S01]  /*0800*/  SHF.R.U32.HI R5, RZ, R0, R7 ;  /* 0x00000000ff057219 */ /* 0x000fe20000011607 */
[----:B------:R-:W-:Y:S01]  /*0810*/  ULDC UR4, c[0x0][0x150] ;  /* 0x0000540000047ab9 */ /* 0x000fe20000000800 */
[----:B------:R-:W-:Y:S02]  /*0820*/  IADD3 R9, P0, RZ, -R23, RZ ;  /* 0x80000017ff097210 */ /* 0x000fe40007f1e0ff */
[----:B------:R-:W-:-:S03]  /*0830*/  I2FP.F32.U32 R0, R4 ;  /* 0x0000000400007245 */ /* 0x000fc60000201000 */
[----:B------:R-:W1:Y:S01]  /*0840*/  LDC.64 R28, c[0x0][0x640] ;  /* 0x00019000ff1c7b82 */ /* 0x000e620000000a00 */
[----:B------:R-:W-:Y:S02]  /*0850*/  IMAD.X R11, RZ, RZ, ~R5, P0 ;  /* 0x000000ffff0b7224 */ /* 0x000fe400000e0e05 */
[----:B------:R-:W-:Y:S01]  /*0860*/  FMUL R0, R0, UR4 ;  /* 0x0000000400007c20 */ /* 0x000fe20008400000 */
[----:B------:R-:W-:Y:S01]  /*0870*/  IMAD.WIDE.U32 R6, R9, R20, R16 ;  /* 0x0000001409067225 */ /* 0x000fe200078e0010 */
[----:B------:R-:W-:-:S03]  /*0880*/  ULDC UR4, c[0x0][0x154] ;  /* 0x0000550000047ab9 */ /* 0x000fc60000000800 */
[----:B------:R-:W-:Y:S01]  /*0890*/  IMAD R8, R11, R20, RZ ;  /* 0x000000140b087224 */ /* 0x000fe200078e02ff */
[----:B------:R-:W2:Y:S01]  /*08a0*/  LDC R5, c[0x0][0x144] ;  /* 0x00005100ff057b82 */ /* 0x000ea20000000800 */
[----:B------:R-:W3:Y:S02]  /*08b0*/  F2I.U32.TRUNC.NTZ R0, R0 ;  /* 0x0000000000007305 */ /* 0x000ee4000020f000 */
[----:B------:R-:W-:-:S04]  /*08c0*/  IMAD R9, R9, R21, R8 ;  /* 0x0000001509097224 */ /* 0x000fc800078e0208 */
[----:B------:R-:W-:Y:S01]  /*08d0*/  IMAD.IADD R7, R7, 0x1, R9 ;  /* 0x0000000107077824 */ /* 0x000fe200078e0209 */
[----:B------:R-:W4:Y:S01]  /*08e0*/  LDC R12, c[0x0][0x608] ;  /* 0x00018200ff0c7b82 */ /* 0x000f220000000800 */
[----:B------:R-:W-:-:S03]  /*08f0*/  IMAD.MOV.U32 R9, RZ, RZ, -0x1 ;  /* 0xffffffffff097424 */ /* 0x000fc600078e00ff */
[-CC-:B0-----:R-:W-:Y:S02]  /*0900*/  SHF.R.U64 R20, R6, R10.reuse, R7.reuse ;  /* 0x0000000a06147219 */ /* 0x181fe40000001207 */
[----:B------:R-:W-:Y:S02]  /*0910*/  I2FP.F32.U32 R6, R3 ;  /* 0x0000000300067245 */ /* 0x000fe40000201000 */
[----:B------:R-:W0:Y:S01]  /*0920*/  LDC R26, c[0x0][0x658] ;  /* 0x00019600ff1a7b82 */ /* 0x000e220000000800 */
[----:B-1----:R-:W-:Y:S01]  /*0930*/  ISETP.NE.U32.AND P0, PT, R28, RZ, PT ;  /* 0x000000ff1c00720c */ /* 0x002fe20003f05070 */
[----:B---3--:R-:W-:Y:S01]  /*0940*/  IMAD.MOV R8, RZ, RZ, -R0 ;  /* 0x000000ffff087224 */ /* 0x008fe200078e0a00 */
[----:B------:R-:W-:Y:S01]  /*0950*/  SHF.R.U32.HI R7, RZ, R10, R7 ;  /* 0x0000000aff077219 */ /* 0x000fe20000011607 */
[----:B------:R-:W-:Y:S01]  /*0960*/  FMUL R6, R6, UR4 ;  /* 0x0000000406067c20 */ /* 0x000fe20008400000 */
[----:B------:R-:W-:-:S03]  /*0970*/  ISETP.NE.AND.EX P0, PT, R29, RZ, PT, P0 ;  /* 0x000000ff1d00720c */ /* 0x000fc60003f05300 */
[----:B------:R-:W1:Y:S01]  /*0980*/  LDC R14, c[0x0][0x148] ;  /* 0x00005200ff0e7b82 */ /* 0x000e620000000800 */
[----:B--2---:R-:W-:-:S07]  /*0990*/  IMAD R0, R5, R8, R4 ;  /* 0x0000000805007224 */ /* 0x004fce00078e0204 */
[----:B------:R-:W2:Y:S01]  /*09a0*/  LDC R24, c[0x0][0x600] ;  /* 0x00018000ff187b82 */ /* 0x000ea20000000800 */
[-CC-:B----4-:R-:W-:Y:S02]  /*09b0*/  SHF.R.U64 R30, R20, R12.reuse, R7.reuse ;  /* 0x0000000c141e7219 */ /* 0x190fe40000001207 */
[----:B------:R-:W-:Y:S01]  /*09c0*/  SHF.R.U32.HI R5, RZ, R12, R7 ;  /* 0x0000000cff057219 */ /* 0x000fe20000011607 */
[----:B------:R-:W-:Y:S01]  /*09d0*/  IMAD.MOV.U32 R7, RZ, RZ, 0x1 ;  /* 0x00000001ff077424 */ /* 0x000fe200078e00ff */
[----:B------:R3:W4:Y:S03]  /*09e0*/  F2I.U32.TRUNC.NTZ R12, R6 ;  /* 0x00000006000c7305 */ /* 0x000726000020f000 */
[----:B------:R-:W1:Y:S01]  /*09f0*/  LDC R15, c[0x0][0x648] ;  /* 0x00019200ff0f7b82 */ /* 0x000e620000000800 */
[-C--:B0-----:R-:W-:Y:S02]  /*0a00*/  SHF.L.U32 R4, R9, R26.reuse, RZ ;  /* 0x0000001a09047219 */ /* 0x081fe400000006ff */
[----:B------:R-:W-:-:S02]  /*0a10*/  SHF.R.U64 R32, R30, R26, R5 ;  /* 0x0000001a1e207219 */ /* 0x000fc40000001205 */
[----:B------:R-:W-:Y:S02]  /*0a20*/  LOP3.LUT R11, RZ, R4, RZ, 0x33, !PT ;  /* 0x00000004ff0b7212 */ /* 0x000fe400078e33ff */
[-C--:B------:R-:W-:Y:S01]  /*0a30*/  SHF.R.U32.HI R5, RZ, R26.reuse, R5 ;  /* 0x0000001aff057219 */ /* 0x080fe20000011605 */
[----:B------:R-:W0:Y:S01]  /*0a40*/  LDC R21, c[0x0][0x638] ;  /* 0x00018e00ff157b82 */ /* 0x000e220000000800 */
[----:B------:R-:W-:Y:S01]  /*0a50*/  SHF.L.U32 R10, R7, R26, RZ ;  /* 0x0000001a070a7219 */ /* 0x000fe200000006ff */
[----:B------:R-:W-:-:S06]  /*0a60*/  IMAD.MOV.U32 R4, RZ, RZ, R32 ;  /* 0x000000ffff047224 */ /* 0x000fcc00078e0020 */
[----:B------:R-:W0:Y:S01]  /*0a70*/  LDC R94, c[0x0][0x610] ;  /* 0x00018400ff5e7b82 */ /* 0x000e220000000800 */
[----:B---34-:R-:W-:Y:S05]  /*0a80*/  @!P0 BRA `(.L_x_6) ;  /* 0x0000000000288947 */ /* 0x018fea0003800000 */
[----:B------:R-:W3:Y:S02]  /*0a90*/  LDC R9, c[0x0][0x64c] ;  /* 0x00019300ff097b82 */ /* 0x000ee40000000800 */
[----:B---3--:R-:W-:-:S05]  /*0aa0*/  IADD3 R9, P0, R32, R9, RZ ;  /* 0x0000000920097210 */ /* 0x008fca0007f1e0ff */
        /* <DEDUP_REMOVED lines=8> */
.L_x_6:
[----:B-1----:R-:W-:Y:S01]  /*0b30*/  SHF.R.U64 R4, R4, R15, R5 ;  /* 0x0000000f04047219 */ /* 0x002fe20000001205 */
[----:B--2---:R-:W-:Y:S01]  /*0b40*/  VIADD R5, R24, 0xffffffff ;  /* 0xffffffff18057836 */ /* 0x004fe20000000000 */
[----:B------:R-:W-:Y:S01]  /*0b50*/  LOP3.LUT R11, R30, R11, RZ, 0xc0, !PT ;  /* 0x0000000b1e0b7212 */ /* 0x000fe200078ec0ff */
[----:B------:R-:W-:Y:S02]  /*0b60*/  IMAD.MOV R12, RZ, RZ, -R12 ;  /* 0x000000ffff0c7224 */ /* 0x000fe400078e0a0c */
[----:B------:R-:W-:Y:S01]  /*0b70*/  IMAD.MOV R6, RZ, RZ, -R4 ;  /* 0x000000ffff067224 */ /* 0x000fe200078e0a04 */
[----:B------:R-:W-:Y:S01]  /*0b80*/  LOP3.LUT R5, R20, R5, RZ, 0xc0, !PT ;  /* 0x0000000514057212 */ /* 0x000fe200078ec0ff */
[----:B------:R-:W-:Y:S02]  /*0b90*/  @P3 IMAD R0, R14, R12, R3 ;  /* 0x0000000c0e003224 */ /* 0x000fe400078e0203 */
[----:B------:R-:W-:Y:S02]  /*0ba0*/  IMAD R11, R10, R4, R11 ;  /* 0x000000040a0b7224 */ /* 0x000fe400078e020b */
[----:B0-----:R-:W-:-:S02]  /*0bb0*/  IMAD R3, R6, R21, R32 ;  /* 0x0000001506037224 */ /* 0x001fc400078e0220 */
[----:B------:R-:W-:Y:S02]  /*0bc0*/  IMAD R94, R11, R94, R0 ;  /* 0x0000005e0b5e7224 */ /* 0x000fe400078e0200 */
[----:B------:R-:W-:Y:S02]  /*0bd0*/  IMAD R3, R3, R24, R5 ;  /* 0x0000001803037224 */ /* 0x000fe400078e0205 */
[----:B------:R-:W-:-:S03]  /*0be0*/  IMAD.MOV.U32 R0, RZ, RZ, 0x1 ;  /* 0x00000001ff007424 */ /* 0x000fc600078e00ff */
[----:B------:R-:W-:Y:S02]  /*0bf0*/  SEL R90, R3, R94, !P3 ;  /* 0x0000005e035a7207 */ /* 0x000fe40005800000 */
[----:B------:R-:W-:-:S07]  /*0c00*/  SEL R94, R94, R3, !P3 ;  /* 0x000000035e5e7207 */ /* 0x000fce0005800000 */
.L_x_4:
[----:B------:R-:W-:-:S08]  /*0c10*/  NOP ;  /* 0x0000000000007918 */ /* 0x000fd00000000000 */
[----:B------:R-:W0:Y:S02]  /*0c20*/  USETMAXREG.TRY_ALLOC.CTAPOOL UP0, 0xe8 ;  /* 0x000000e8000079c8 */ /* 0x000e240008000600 */
[----:B0-----:R-:W-:-:S13]  /*0c30*/  PLOP3.LUT P0, PT, PT, PT, UP0, 0x80, 0x0 ;  /* 0x000000000000781c */ /* 0x001fda0003f0f008 */
[----:B------:R-:W-:Y:S05]  /*0c40*/  @!P0 BRA `(.L_x_4) ;  /* 0xfffffffc00f08947 */ /* 0x000fea000383ffff */
[----:B------:R-:W-:Y:S01]  /*0c50*/  ULDC.64 UR4, c[0x0][0x598] ;  /* 0x0001660000047ab9 */ /* 0x000fe20000000a00 */
[----:B------:R-:W-:Y:S01]  /*0c60*/  ULDC.64 UR36, c[0x0][0x208] ;  /* 0x0000820000247ab9 */ /* 0x000fe20000000a00 */
[----:B------:R-:W-:-:S04]  /*0c70*/  ISETP.NE.U32.AND P0, PT, RZ, UR4, PT ;  /* 0x00000004ff007c0c */ /* 0x000fc8000bf05070 */
[----:B------:R-:W-:-:S13]  /*0c80*/  ISETP.NE.AND.EX P0, PT, RZ, UR5, PT, P0 ;  /* 0x00000005ff007c0c */ /* 0x000fda000bf05300 */
[----:B------:R-:W-:Y:S05]  /*0c90*/  @!P0 BRA `(.L_x_7) ;  /* 0x00000000001c8947 */ /* 0x000fea0003800000 */
[----:B------:R-:W0:Y:S02]  /*0ca0*/  LDC.64 R4, c[0x0][0x598] ;  /* 0x00016600ff047b82 */ /* 0x000e240000000a00 */
[----:B0-----:R-:W2:Y:S02]  /*0cb0*/  LDG.E.64 R4, desc[UR36][R4.64] ;  /* 0x0000002404047981 */ /* 0x001ea4000c1e1b00 */
[----:B--2---:R-:W-:-:S04]  /*0cc0*/  ISETP.NE.U32.AND P0, PT, R4, RZ, PT ;  /* 0x000000ff0400720c */ /* 0x004fc80003f05070 */
[----:B------:R-:W-:-:S13]  /*0cd0*/  ISETP.NE.AND.EX P0, PT, R5, RZ, PT, P0 ;  /* 0x000000ff0500720c */ /* 0x000fda0003f05300 */
[----:B------:R-:W-:Y:S05]  /*0ce0*/  @!P0 BRA `(.L_x_7) ;  /* 0x0000000000088947 */ /* 0x000fea0003800000 */
[----:B------:R0:W5:Y:S01]  /*0cf0*/  LD.E R88, desc[UR36][R4.64] ;  /* 0x0000002404587980 */ /* 0x000162000c101900 */
[----:B------:R-:W-:Y:S05]  /*0d00*/  BRA `(.L_x_8) ;  /* 0x0000000000247947 */ /* 0x000fea0003800000 */
.L_x_7:
[----:B------:R-:W-:Y:S02]  /*0d10*/  ULDC.64 UR4, c[0x0][0x588] ;  /* 0x0001620000047ab9 */ /* 0x000fe40000000a00 */
[----:B------:R-:W-:-:S04]  /*0d20*/  ISETP.NE.U32.AND P0, PT, RZ, UR4, PT ;  /* 0x00000004ff007c0c */ /* 0x000fc8000bf05070 */
[----:B------:R-:W-:-:S13]  /*0d30*/  ISETP.NE.AND.EX P0, PT, RZ, UR5, PT, P0 ;  /* 0x00000005ff007c0c */ /* 0x000fda000bf05300 */
[----:B------:R-:W-:Y:S05]  /*0d40*/  @!P0 BRA `(.L_x_9) ;  /* 0x00000000000c8947 */ /* 0x000fea0003800000 */
[----:B------:R-:W0:Y:S02]  /*0d50*/  LDC.64 R88, c[0x0][0x588] ;  /* 0x00016200ff587b82 */ /* 0x000e240000000a00 */
[----:B0-----:R1:W5:Y:S01]  /*0d60*/  LDG.E R88, desc[UR36][R88.64] ;  /* 0x0000002458587981 */ /* 0x001362000c1e1900 */
[----:B------:R-:W-:Y:S05]  /*0d70*/  BRA `(.L_x_8) ;  /* 0x0000000000087947 */ /* 0x000fea0003800000 */
.L_x_9:
[----:B------:R-:W-:Y:S02]  /*0d80*/  ULDC UR4, c[0x0][0x580] ;  /* 0x0001600000047ab9 */ /* 0x000fe40000000800 */
[----:B------:R-:W-:-:S07]  /*0d90*/  IMAD.U32 R88, RZ, RZ, UR4 ;  /* 0x00000004ff587e24 */ /* 0x000fce000f8e00ff */
.L_x_8:
[----:B------:R-:W-:Y:S02]  /*0da0*/  ULDC.64 UR4, c[0x0][0x5a0] ;  /* 0x0001680000047ab9 */ /* 0x000fe40000000a00 */
[----:B------:R-:W-:-:S04]  /*0db0*/  ISETP.NE.U32.AND P0, PT, RZ, UR4, PT ;  /* 0x00000004ff007c0c */ /* 0x000fc8000bf05070 */
[----:B------:R-:W-:-:S13]  /*0dc0*/  ISETP.NE.AND.EX P0, PT, RZ, UR5, PT, P0 ;  /* 0x00000005ff007c0c */ /* 0x000fda000bf05300 */
[----:B------:R-:W-:Y:S05]  /*0dd0*/  @!P0 BRA `(.L_x_10) ;  /* 0x00000000001c8947 */ /* 0x000fea0003800000 */
[----:B0-----:R-:W0:Y:S02]  /*0de0*/  LDC.64 R4, c[0x0][0x5a0] ;  /* 0x00016800ff047b82 */ /* 0x001e240000000a00 */
[----:B0-----:R-:W2:Y:S02]  /*0df0*/  LDG.E.64 R4, desc[UR36][R4.64] ;  /* 0x0000002404047981 */ /* 0x001ea4000c1e1b00 */
[----:B--2---:R-:W-:-:S04]  /*0e00*/  ISETP.NE.U32.AND P0, PT, R4, RZ, PT ;  /* 0x000000ff0400720c */ /* 0x004fc80003f05070 */
[----:B------:R-:W-:-:S13]  /*0e10*/  ISETP.NE.AND.EX P0, PT, R5, RZ, PT, P0 ;  /* 0x000000ff0500720c */ /* 0x000fda0003f05300 */
[----:B------:R-:W-:Y:S05]  /*0e20*/  @!P0 BRA `(.L_x_10) ;  /* 0x0000000000088947 */ /* 0x000fea0003800000 */
[----:B-1----:R0:W5:Y:S01]  /*0e30*/  LD.E R89, desc[UR36][R4.64] ;  /* 0x0000002404597980 */ /* 0x002162000c101900 */
[----:B------:R-:W-:Y:S05]  /*0e40*/  BRA `(.L_x_11) ;  /* 0x0000000000247947 */ /* 0x000fea0003800000 */
.L_x_10:
[----:B------:R-:W-:Y:S02]  /*0e50*/  ULDC.64 UR4, c[0x0][0x590] ;  /* 0x0001640000047ab9 */ /* 0x000fe40000000a00 */
[----:B------:R-:W-:-:S04]  /*0e60*/  ISETP.NE.U32.AND P0, PT, RZ, UR4, PT ;  /* 0x00000004ff007c0c */ /* 0x000fc8000bf05070 */
[----:B------:R-:W-:-:S13]  /*0e70*/  ISETP.NE.AND.EX P0, PT, RZ, UR5, PT, P0 ;  /* 0x00000005ff007c0c */ /* 0x000fda000bf05300 */
[----:B------:R-:W-:Y:S05]  /*0e80*/  @!P0 BRA `(.L_x_12) ;  /* 0x00000000000c8947 */ /* 0x000fea0003800000 */
[----:B0-----:R-:W1:Y:S02]  /*0e90*/  LDC.64 R4, c[0x0][0x590] ;  /* 0x00016400ff047b82 */ /* 0x001e640000000a00 */
[----:B-1----:R1:W5:Y:S01]  /*0ea0*/  LDG.E R89, desc[UR36][R4.64] ;  /* 0x0000002404597981 */ /* 0x002362000c1e1900 */
[----:B------:R-:W-:Y:S05]  /*0eb0*/  BRA `(.L_x_11) ;  /* 0x0000000000087947 */ /* 0x000fea0003800000 */
.L_x_12:
[----:B------:R-:W-:Y:S02]  /*0ec0*/  ULDC UR4, c[0x0][0x584] ;  /* 0x0001610000047ab9 */ /* 0x000fe40000000800 */
[----:B-1----:R-:W-:-:S07]  /*0ed0*/  IMAD.U32 R89, RZ, RZ, UR4 ;  /* 0x00000004ff597e24 */ /* 0x002fce000f8e00ff */
.L_x_11:
[----:B------:R-:W-:-:S13]  /*0ee0*/  LOP3.LUT P0, RZ, R0, 0xff, RZ, 0xc0, !PT ;  /* 0x000000ff00ff7812 */ /* 0x000fda000780c0ff */
[----:B------:R-:W-:Y:S05]  /*0ef0*/  @!P0 EXIT ;  /* 0x000000000000894d */ /* 0x000fea0003800000 */
[----:B------:R-:W-:Y:S01]  /*0f00*/  ULDC UR4, c[0x0][0x28c] ;  /* 0x0000a30000047ab9 */ /* 0x000fe20000000800 */
[----:B------:R-:W-:Y:S01]  /*0f10*/  LOP3.LUT R102, R19, 0x1, RZ, 0xfc, !PT ;  /* 0x0000000113667812 */ /* 0x000fe200078efcff */
[----:B------:R-:W-:Y:S01]  /*0f20*/  UIADD3 UR4, UR4, 0x3f, URZ ;  /* 0x0000003f04047890 */ /* 0x000fe2000fffe03f */
[----:B------:R-:W-:Y:S01]  /*0f30*/  UMOV UR38, URZ ;  /* 0x0000003f00267c82 */ /* 0x000fe20008000000 */
[----:B------:R-:W-:Y:S02]  /*0f40*/  UMOV UR39, URZ ;  /* 0x0000003f00277c82 */ /* 0x000fe40008000000 */
[----:B------:R-:W-:-:S04]  /*0f50*/  USHF.R.S32.HI UR5, URZ, 0x1f, UR4 ;  /* 0x0000001f3f057899 */ /* 0x000fc80008011404 */
[----:B------:R-:W-:-:S04]  /*0f60*/  ULEA.HI UR5, UR5, UR4, URZ, 0x6 ;  /* 0x0000000405057291 */ /* 0x000fc8000f8f303f */
[----:B------:R-:W-:-:S12]  /*0f70*/  USHF.R.S32.HI UR40, URZ, 0x6, UR5 ;  /* 0x000000063f287899 */ /* 0x000fd80008011405 */
.L_x_156:
[----:B------:R-:W-:Y:S01]  /*0f80*/  LOP3.LUT R0, R18, 0x80, RZ, 0xc0, !PT ;  /* 0x0000008012007812 */ /* 0x000fe200078ec0ff */
[----:B------:R-:W2:Y:S01]  /*0f90*/  S2UR UR7, SR_CgaCtaId ;  /* 0x00000000000779c3 */ /* 0x000ea20000008800 */
[----:B------:R-:W-:Y:S02]  /*0fa0*/  UMOV UR6, 0x400 ;  /* 0x0000040000067882 */ /* 0x000fe40000000000 */
[----:B------:R-:W-:-:S06]  /*0fb0*/  SHF.R.U32.HI R0, RZ, 0x7, R0 ;  /* 0x00000007ff007819 */ /* 0x000fcc0000011600 */
[----:B---3--:R-:W3:Y:S01]  /*0fc0*/  SHFL.IDX PT, R0, R0, RZ, 0x1f ;  /* 0x00001fff00007589 */ /* 0x008ee200000e0000 */
[----:B--2---:R-:W-:Y:S01]  /*0fd0*/  ULEA UR42, UR7, UR6, 0x18 ;  /* 0x00000006072a7291 */ /* 0x004fe2000f8ec03f */
[----:B---3--:R-:W-:-:S13]  /*0fe0*/  R2UR UR4, R0 ;  /* 0x00000000000472ca */ /* 0x008fda00000e0000 */
[----:B------:R-:W-:-:S04]  /*0ff0*/  ULEA.HI UR5, UR4, UR4, URZ, 0x1 ;  /* 0x0000000404057291 */ /* 0x000fc8000f8f083f */
[----:B------:R-:W-:-:S04]  /*1000*/  ULOP3.LUT UR5, UR5, 0x7fffe, URZ, 0xc0, !UPT ;  /* 0x0007fffe05057892 */ /* 0x000fc8000f8ec03f */
[----:B------:R-:W-:-:S03]  /*1010*/  UIADD3 UR5, UR4, -UR5, URZ ;  /* 0x8000000504057290 */ /* 0x000fc6000fffe03f */
[----:B------:R-:W-:Y:S01]  /*1020*/  ULDC UR4, c[0x0][0x28c] ;  /* 0x0000a30000047ab9 */ /* 0x000fe20000000800 */
[----:B------:R-:W-:Y:S01]  /*1030*/  ULEA UR5, UR5, UR42, 0xd ;  /* 0x0000002a05057291 */ /* 0x000fe2000f8e683f */
[----:B------:R-:W-:-:S03]  /*1040*/  ISETP.LT.AND P0, PT, RZ, UR4, PT ;  /* 0x00000004ff007c0c */ /* 0x000fc6000bf01270 */
[----:B------:R-:W-:-:S04]  /*1050*/  UIADD3 UR5, UR5, 0x180, URZ ;  /* 0x0000018005057890 */ /* 0x000fc8000fffe03f */
[----:B------:R-:W-:-:S04]  /*1060*/  USHF.R.U32.HI UR5, URZ, 0x4, UR5 ;  /* 0x000000043f057899 */ /* 0x000fc80008011605 */
[----:B------:R-:W-:Y:S02]  /*1070*/  ULOP3.LUT UR41, UR5, 0x3fff, URZ, 0xc0, !UPT ;  /* 0x00003fff05297892 */ /* 0x000fe4000f8ec03f */
[----:B01--45:R-:W-:Y:S10]  /*1080*/  @P0 BRA `(.L_x_13) ;  /* 0x0000000000400947 */ /* 0x033ff40003800000 */
[----:B------:R-:W-:Y:S01]  /*1090*/  MOV R0, 0x0 ;  /* 0x0000000000007802 */ /* 0x000fe20000000f00 */
[----:B------:R-:W-:Y:S01]  /*10a0*/  ULDC.64 UR4, c[0x4][0x68] ;  /* 0x01001a0000047ab9 */ /* 0x000fe20000000a00 */
[----:B------:R-:W-:Y:S01]  /*10b0*/  ULDC.64 UR6, c[0x4][0x8] ;  /* 0x0100020000067ab9 */ /* 0x000fe20000000a00 */
[----:B01----:R-:W-:Y:S01]  /*10c0*/  IMAD.U32 R4, RZ, RZ, UR4 ;  /* 0x00000004ff047e24 */ /* 0x003fe2000f8e00ff */
[----:B------:R0:W1:Y:S01]  /*10d0*/  LDC.64 R14, c[0x4][R0] ;  /* 0x01000000000e7b82 */ /* 0x0000620000000a00 */
[----:B------:R-:W-:Y:S01]  /*10e0*/  IMAD.U32 R5, RZ, RZ, UR5 ;  /* 0x00000005ff057e24 */ /* 0x000fe2000f8e00ff */
[----:B------:R-:W-:Y:S01]  /*10f0*/  ULDC.64 UR4, c[0x4][0x70] ;  /* 0x01001c0000047ab9 */ /* 0x000fe20000000a00 */
[----:B------:R-:W-:Y:S02]  /*1100*/  IMAD.U32 R10, RZ, RZ, UR6 ;  /* 0x00000006ff0a7e24 */ /* 0x000fe4000f8e00ff */
[----:B------:R-:W-:Y:S02]  /*1110*/  IMAD.U32 R6, RZ, RZ, UR4 ;  /* 0x00000004ff067e24 */ /* 0x000fe4000f8e00ff */
[----:B------:R-:W-:-:S02]  /*1120*/  IMAD.U32 R7, RZ, RZ, UR5 ;  /* 0x00000005ff077e24 */ /* 0x000fc4000f8e00ff */
[----:B------:R-:W-:Y:S02]  /*1130*/  IMAD.U32 R11, RZ, RZ, UR7 ;  /* 0x00000007ff0b7e24 */ /* 0x000fe4000f8e00ff */
[----:B------:R-:W-:Y:S02]  /*1140*/  IMAD.MOV.U32 R8, RZ, RZ, 0x1e1 ;  /* 0x000001e1ff087424 */ /* 0x000fe400078e00ff */
[----:B------:R-:W-:Y:S02]  /*1150*/  IMAD.MOV.U32 R12, RZ, RZ, 0x1 ;  /* 0x00000001ff0c7424 */ /* 0x000fe400078e00ff */
[----:B0-----:R-:W-:-:S07]  /*1160*/  IMAD.MOV.U32 R13, RZ, RZ, RZ ;  /* 0x000000ffff0d7224 */ /* 0x001fce00078e00ff */
[----:B------:R-:W-:-:S07]  /*1170*/  LEPC R20, `(.L_x_13) ;  /* 0x000000001014794e */ /* 0x000fce0000000000 */
[----:B-1---5:R-:W-:Y:S05]  /*1180*/  CALL.ABS.NOINC R14 ;  /* 0x000000000e007343 */ /* 0x022fea0003c00000 */
.L_x_13:
[----:B------:R-:W-:-:S13]  /*1190*/  ISETP.NE.AND P0, PT, R102, 0x3, PT ;  /* 0x000000036600780c */ /* 0x000fda0003f05270 */
[----:B------:R-:W-:Y:S05]  /*11a0*/  @!P0 BRA `(.L_x_14) ;  /* 0x0000000000048947 */ /* 0x000fea0003800000 */
[----:B------:R-:W-:Y:S01]  /*11b0*/  BPT.TRAP 0x1 ;  /* 0x000000040000795c */ /* 0x000fe20000300000 */
.L_x_14:
[----:B------:R-:W-:Y:S02]  /*11c0*/  IMAD.U32 R3, RZ, RZ, UR39 ;  /* 0x00000027ff037e24 */ /* 0x000fe4000f8e00ff */
[----:B------:R-:W-:-:S03]  /*11d0*/  IMAD.U32 R0, RZ, RZ, UR38 ;  /* 0x00000026ff007e24 */ /* 0x000fc6000f8e00ff */
[----:B------:R-:W-:Y:S02]  /*11e0*/  LEA R3, R3, UR42, 0x3 ;  /* 0x0000002a03037c11 */ /* 0x000fe4000f8e18ff */
[----:B------:R-:W-:-:S04]  /*11f0*/  SHF.L.U32 R0, R0, 0x1f, RZ ;  /* 0x0000001f00007819 */ /* 0x000fc800000006ff */
[----:B------:R2:W3:Y:S01]  /*1200*/  SYNCS.PHASECHK.TRANS64.TRYWAIT P1, [R3+URZ], R0 ;  /* 0x00000000030075a7 */ /* 0x0004e2000802017f */
[----:B------:R-:W-:Y:S05]  /*1210*/  @!P0 BRA `(.L_x_15) ;  /* 0x0000000000048947 */ /* 0x000fea0003800000 */
[----:B------:R-:W-:Y:S01]  /*1220*/  BPT.TRAP 0x1 ;  /* 0x000000040000795c */ /* 0x000fe20000300000 */
.L_x_15:
[----:B---3--:R-:W-:Y:S05]  /*1230*/  @P1 BRA `(.L_x_16) ;  /* 0x0000000000081947 */ /* 0x008fea0003800000 */
[----:B------:R-:W3:Y:S02]  /*1240*/  SYNCS.PHASECHK.TRANS64.TRYWAIT P1, [R3+URZ], R0 ;  /* 0x00000000030075a7 */ /* 0x000ee4000802017f */
[----:B---3--:R-:W-:Y:S05]  /*1250*/  @!P1 BRA `(.L_x_17) ;  /* 0x0000007800789947 */ /* 0x008fea0003800000 */
.L_x_16:
[----:B------:R-:W-:-:S04]  /*1260*/  UISETP.LT.AND UP0, UPT, UR40, 0x1, UPT ;  /* 0x000000012800788c */ /* 0x000fc8000bf01270 */
[----:B------:R-:W-:-:S04]  /*1270*/  USEL UR4, UR40, 0x1, UP0 ;  /* 0x0000000128047887 */ /* 0x000fc80008000000 */
[----:B------:R-:W-:-:S06]  /*1280*/  UIADD3 UR4, UR40, -UR4, URZ ;  /* 0x8000000428047290 */ /* 0x000fcc000fffe03f */
[----:B--23--:R-:W-:Y:S01]  /*1290*/  IMAD.U32 R0, RZ, RZ, UR4 ;  /* 0x00000004ff007e24 */ /* 0x00cfe2000f8e00ff */
[----:B------:R-:W-:Y:S05]  /*12a0*/  WARPSYNC.ALL ;  /* 0x0000000000007948 */ /* 0x000fea0003800000 */
[----:B------:R-:W-:Y:S01]  /*12b0*/  ISETP.GE.AND P1, PT, R0, 0x1, PT ;  /* 0x000000010000780c */ /* 0x000fe20003f26270 */
[----:B------:R-:W-:Y:S01]  /*12c0*/  UIADD3 UR4, UR42, 0x30180, URZ ;  /* 0x000301802a047890 */ /* 0x000fe2000fffe03f */
[----:B------:R-:W-:Y:S01]  /*12d0*/  WARPGROUP.ARRIVE ;  /* 0x00000000000079c5 */ /* 0x000fe20000000000 */
[----:B------:R-:W-:Y:S01]  /*12e0*/  UMOV UR9, 0x40000040 ;  /* 0x4000004000097882 */ /* 0x000fe20000000000 */
[----:B------:R-:W-:Y:S01]  /*12f0*/  UMOV UR11, 0x40000040 ;  /* 0x40000040000b7882 */ /* 0x000fe20000000000 */
[----:B------:R-:W-:-:S04]  /*1300*/  USHF.R.U32.HI UR4, URZ, 0x4, UR4 ;  /* 0x000000043f047899 */ /* 0x000fc80008011604 */
[----:B------:R-:W-:Y:S02]  /*1310*/  ULOP3.LUT UR5, UR4, 0x3fff, URZ, 0xc0, !UPT ;  /* 0x00003fff04057892 */ /* 0x000fe4000f8ec03f */
[----:B------:R-:W-:Y:S02]  /*1320*/  ULOP3.LUT UR4, UR41, 0x10000, URZ, 0xfc, !UPT ;  /* 0x0001000029047892 */ /* 0x000fe4000f8efc3f */
[----:B------:R-:W-:Y:S02]  /*1330*/  ULOP3.LUT UR5, UR5, 0x10000, URZ, 0xfc, !UPT ;  /* 0x0001000005057892 */ /* 0x000fe4000f8efc3f */
[----:B------:R-:W-:Y:S02]  /*1340*/  ULEA UR7, UR39, UR4, 0xb ;  /* 0x0000000427077291 */ /* 0x000fe4000f8e583f */
[----:B------:R-:W-:Y:S02]  /*1350*/  ULEA UR6, UR39, UR5, 0x9 ;  /* 0x0000000527067291 */ /* 0x000fe4000f8e483f */
[----:B------:R-:W-:-:S03]  /*1360*/  UIADD3 UR12, UR7, 0x400, URZ ;  /* 0x00000400070c7890 */ /* 0x000fc6000fffe03f */
[----:B------:R-:W-:Y:S02]  /*1370*/  UMOV UR8, UR7 ;  /* 0x0000000700087c82 */ /* 0x000fe40008000000 */
[----:B------:R-:W-:Y:S02]  /*1380*/  UMOV UR10, UR6 ;  /* 0x00000006000a7c82 */ /* 0x000fe40008000000 */
[----:B------:R-:W-:Y:S01]  /*1390*/  HGMMA.64x64x16.F32 R56, gdesc[UR8], RZ, !UPT, gsb0 ;  /* 0x00e00000083879f0 */ /* 0x000fe2000c0008ff */
[----:B------:R-:W-:Y:S01]  /*13a0*/  UMOV UR8, UR12 ;  /* 0x0000000c00087c82 */ /* 0x000fe20008000000 */
[----:B------:R-:W-:Y:S01]  /*13b0*/  UMOV UR9, 0x40000040 ;  /* 0x4000004000097882 */ /* 0x000fe20000000000 */
[----:B------:R-:W-:Y:S01]  /*13c0*/  UIADD3 UR12, UR7, 0x402, URZ ;  /* 0x00000402070c7890 */ /* 0x000fe2000fffe03f */
[----:B------:R-:W-:Y:S02]  /*13d0*/  WARPGROUP.DEPBAR.LE gsb0, 0x0 ;  /* 0x00008000000079c5 */ /* 0x000fe40000010000 */
[----:B------:R-:W-:-:S06]  /*13e0*/  WARPGROUP.ARRIVE ;  /* 0x00000000000079c5 */ /* 0x000fcc0000000000 */
[----:B------:R-:W-:Y:S01]  /*13f0*/  HGMMA.64x64x16.F32 R24, gdesc[UR8], RZ, !UPT, gsb0 ;  /* 0x00e00000081879f0 */ /* 0x000fe2000c0008ff */
[----:B------:R-:W-:Y:S02]  /*1400*/  UIADD3 UR8, UR7, 0x2, URZ ;  /* 0x0000000207087890 */ /* 0x000fe4000fffe03f */
[----:B------:R-:W-:Y:S01]  /*1410*/  UIADD3 UR10, UR6, 0x2, URZ ;  /* 0x00000002060a7890 */ /* 0x000fe2000fffe03f */
[----:B------:R-:W-:Y:S01]  /*1420*/  UMOV UR9, 0x40000040 ;  /* 0x4000004000097882 */ /* 0x000fe20000000000 */
[----:B------:R-:W-:Y:S01]  /*1430*/  UMOV UR11, 0x40000040 ;  /* 0x40000040000b7882 */ /* 0x000fe20000000000 */
[----:B------:R-:W-:Y:S02]  /*1440*/  WARPGROUP.DEPBAR.LE gsb0, 0x0 ;  /* 0x00008000000079c5 */ /* 0x000fe40000010000 */
[----:B------:R-:W-:-:S06]  /*1450*/  WARPGROUP.ARRIVE ;  /* 0x00000000000079c5 */ /* 0x000fcc0000000000 */
[----:B------:R-:W-:Y:S01]  /*1460*/  HGMMA.64x64x16.F32 R56, gdesc[UR8], R56, gsb0 ;  /* 0x00e00000083879f0 */ /* 0x000fe20008000838 */
[----:B------:R-:W-:Y:S01]  /*1470*/  UMOV UR8, UR12 ;  /* 0x0000000c00087c82 */ /* 0x000fe20008000000 */
[----:B------:R-:W-:Y:S01]  /*1480*/  UMOV UR9, 0x40000040 ;  /* 0x4000004000097882 */ /* 0x000fe20000000000 */
[----:B------:R-:W-:Y:S01]  /*1490*/  UIADD3 UR12, UR7, 0x404, URZ ;  /* 0x00000404070c7890 */ /* 0x000fe2000fffe03f */
[----:B------:R-:W-:Y:S02]  /*14a0*/  WARPGROUP.DEPBAR.LE gsb0, 0x0 ;  /* 0x00008000000079c5 */ /* 0x000fe40000010000 */
[----:B------:R-:W-:-:S06]  /*14b0*/  WARPGROUP.ARRIVE ;  /* 0x00000000000079c5 */ /* 0x000fcc0000000000 */
[----:B------:R-:W-:Y:S01]  /*14c0*/  HGMMA.64x64x16.F32 R24, gdesc[UR8], R24, gsb0 ;  /* 0x00e00000081879f0 */ /* 0x000fe20008000818 */
        /* <DEDUP_REMOVED lines=9> */
[----:B------:R-:W-:Y:S02]  /*1560*/  WARPGROUP.DEPBAR.LE gsb0, 0x0 ;  /* 0x00008000000079c5 */ /* 0x000fe40000010000 */
[----:B------:R-:W-:-:S06]  /*1570*/  WARPGROUP.ARRIVE ;  /* 0x00000000000079c5 */ /* 0x000fcc0000000000 */
[----:B------:R-:W-:Y:S01]  /*1580*/  HGMMA.64x64x16.F32 R24, gdesc[UR8], R24, gsb0 ;  /* 0x00e00000081879f0 */ /* 0x000fe20008000818 */
[----:B------:R-:W-:Y:S02]  /*1590*/  UIADD3 UR8, UR7, 0x6, URZ ;  /* 0x0000000607087890 */ /* 0x000fe4000fffe03f */
[----:B------:R-:W-:Y:S01]  /*15a0*/  UIADD3 UR10, UR6, 0x6, URZ ;  /* 0x00000006060a7890 */ /* 0x000fe2000fffe03f */
[----:B------:R-:W-:Y:S01]  /*15b0*/  UMOV UR9, 0x40000040 ;  /* 0x4000004000097882 */ /* 0x000fe20000000000 */
[----:B------:R-:W-:Y:S01]  /*15c0*/  UMOV UR11, 0x40000040 ;  /* 0x40000040000b7882 */ /* 0x000fe20000000000 */
[----:B------:R-:W-:Y:S01]  /*15d0*/  UIADD3 UR7, UR7, 0x406, URZ ;  /* 0x0000040607077890 */ /* 0x000fe2000fffe03f */
[----:B------:R-:W-:Y:S02]  /*15e0*/  WARPGROUP.DEPBAR.LE gsb0, 0x0 ;  /* 0x00008000000079c5 */ /* 0x000fe40000010000 */
[----:B------:R-:W-:-:S06]  /*15f0*/  WARPGROUP.ARRIVE ;  /* 0x00000000000079c5 */ /* 0x000fcc0000000000 */
[----:B------:R-:W-:Y:S01]  /*1600*/  HGMMA.64x64x16.F32 R56, gdesc[UR8], R56, gsb0 ;  /* 0x00e00000083879f0 */ /* 0x000fe20008000838 */
[----:B------:R-:W-:Y:S01]  /*1610*/  UMOV UR8, UR7 ;  /* 0x0000000700087c82 */ /* 0x000fe20008000000 */
[----:B------:R-:W-:Y:S01]  /*1620*/  UMOV UR9, 0x40000040 ;  /* 0x4000004000097882 */ /* 0x000fe20000000000 */
[----:B------:R-:W-:Y:S02]  /*1630*/  WARPGROUP.DEPBAR.LE gsb0, 0x0 ;  /* 0x00008000000079c5 */ /* 0x000fe40000010000 */
[----:B------:R-:W-:-:S06]  /*1640*/  WARPGROUP.ARRIVE ;  /* 0x00000000000079c5 */ /* 0x000fcc0000000000 */
[----:B------:R-:W-:Y:S03]  /*1650*/  HGMMA.64x64x16.F32 R24, gdesc[UR8], R24, gsb0 ;  /* 0x00e00000081879f0 */ /* 0x000fe60008000818 */
[----:B------:R-:W-:Y:S02]  /*1660*/  WARPGROUP.DEPBAR.LE gsb0, 0x0 ;  /* 0x00008000000079c5 */ /* 0x000fe40000010000 */
[----:B------:R-:W-:Y:S05]  /*1670*/  @!P1 BRA `(.L_x_18) ;  /* 0x0000000400789947 */ /* 0x000fea0003800000 */
[----:B------:R-:W-:-:S04]  /*1680*/  UIADD3 UR6, UR39, 0x1, URZ ;  /* 0x0000000127067890 */ /* 0x000fc8000fffe03f */
[----:B------:R-:W-:-:S04]  /*1690*/  UISETP.NE.AND UP0, UPT, UR6, 0x6, UPT ;  /* 0x000000060600788c */ /* 0x000fc8000bf05270 */
[----:B------:R-:W-:Y:S02]  /*16a0*/  USEL UR7, URZ, 0x1, UP0 ;  /* 0x000000013f077887 */ /* 0x000fe40008000000 */
[----:B------:R-:W-:Y:S02]  /*16b0*/  USEL UR6, UR6, URZ, UP0 ;  /* 0x0000003f06067287 */ /* 0x000fe40008000000 */
[----:B------:R-:W-:-:S06]  /*16c0*/  ULOP3.LUT UR7, UR38, UR7, URZ, 0x3c, !UPT ;  /* 0x0000000726077292 */ /* 0x000fcc000f8e3c3f */
[----:B01----:R-:W-:Y:S01]  /*16d0*/  IMAD.U32 R5, RZ, RZ, UR7 ;  /* 0x00000007ff057e24 */ /* 0x003fe2000f8e00ff */
[----:B------:R-:W-:-:S06]  /*16e0*/  UMOV UR7, UR39 ;  /* 0x0000002700077c82 */ /* 0x000fcc0008000000 */
.L_x_25:
[----:B01----:R-:W-:Y:S05]  /*16f0*/  @!P0 BRA `(.L_x_19) ;  /* 0x0000000000048947 */ /* 0x003fea0003800000 */
[----:B------:R-:W-:Y:S01]  /*1700*/  BPT.TRAP 0x1 ;  /* 0x000000040000795c */ /* 0x000fe20000300000 */
.L_x_19:
[----:B------:R-:W0:Y:S01]  /*1710*/  S2UR UR9, SR_CgaCtaId ;  /* 0x00000000000979c3 */ /* 0x000e220000008800 */
[----:B------:R-:W-:Y:S01]  /*1720*/  UMOV UR8, 0x400 ;  /* 0x0000040000087882 */ /* 0x000fe20000000000 */
[----:B------:R-:W-:Y:S01]  /*1730*/  SHF.L.U32 R3, R5, 0x1f, RZ ;  /* 0x0000001f05037819 */ /* 0x000fe200000006ff */
[----:B0-----:R-:W-:-:S04]  /*1740*/  ULEA UR15, UR9, UR8, 0x18 ;  /* 0x00000008090f7291 */ /* 0x001fc8000f8ec03f */
[----:B------:R-:W-:-:S09]  /*1750*/  ULEA UR8, UR6, UR15, 0x3 ;  /* 0x0000000f06087291 */ /* 0x000fd2000f8e183f */
[----:B------:R0:W1:Y:S01]  /*1760*/  SYNCS.PHASECHK.TRANS64.TRYWAIT P1, [UR8], R3 ;  /* 0x00000003ff0075a7 */ /* 0x0000620008020148 */
[----:B------:R-:W-:Y:S05]  /*1770*/  @!P0 BRA `(.L_x_20) ;  /* 0x0000000000048947 */ /* 0x000fea0003800000 */
[----:B------:R-:W-:Y:S01]  /*1780*/  BPT.TRAP 0x1 ;  /* 0x000000040000795c */ /* 0x000fe20000300000 */
.L_x_20:
[----:B-1----:R-:W-:Y:S05]  /*1790*/  @P1 BRA `(.L_x_21) ;  /* 0x0000000000081947 */ /* 0x002fea0003800000 */
[----:B------:R-:W1:Y:S02]  /*17a0*/  SYNCS.PHASECHK.TRANS64.TRYWAIT P1, [UR8], R3 ;  /* 0x00000003ff0075a7 */ /* 0x000e640008020148 */
[----:B-1----:R-:W-:Y:S05]  /*17b0*/  @!P1 BRA `(.L_x_22) ;  /* 0x0000007400349947 */ /* 0x002fea0003800000 */
.L_x_21:
[----:B------:R-:W-:Y:S01]  /*17c0*/  ULEA UR12, UR6, UR5, 0x9 ;  /* 0x00000005060c7291 */ /* 0x000fe2000f8e483f */
[----:B------:R-:W-:Y:S01]  /*17d0*/  WARPGROUP.ARRIVE ;  /* 0x00000000000079c5 */ /* 0x000fe20000000000 */
[----:B------:R-:W-:Y:S01]  /*17e0*/  ULEA UR13, UR6, UR4, 0xb ;  /* 0x00000004060d7291 */ /* 0x000fe2000f8e583f */
[----:B------:R-:W-:Y:S01]  /*17f0*/  UMOV UR11, 0x40000040 ;  /* 0x40000040000b7882 */ /* 0x000fe20000000000 */
[----:B------:R-:W-:Y:S02]  /*1800*/  UMOV UR9, 0x40000040 ;  /* 0x4000004000097882 */ /* 0x000fe40000000000 */
[----:B------:R-:W-:Y:S01]  /*1810*/  UIADD3 UR14, UR13, 0x400, URZ ;  /* 0x000004000d0e7890 */ /* 0x000fe2000fffe03f */
[----:B------:R-:W-:Y:S02]  /*1820*/  UMOV UR10, UR12 ;  /* 0x0000000c000a7c82 */ /* 0x000fe40008000000 */
[----:B------:R-:W-:Y:S02]  /*1830*/  UMOV UR8, UR13 ;  /* 0x0000000d00087c82 */ /* 0x000fe40008000000 */
[----:B------:R-:W-:Y:S01]  /*1840*/  HGMMA.64x64x16.F32 R56, gdesc[UR8], R56, gsb0 ;  /* 0x00e00000083879f0 */ /* 0x000fe20008000838 */
[----:B------:R-:W-:Y:S01]  /*1850*/  UMOV UR9, 0x40000040 ;  /* 0x4000004000097882 */ /* 0x000fe20000000000 */
[----:B------:R-:W-:Y:S01]  /*1860*/  UMOV UR8, UR14 ;  /* 0x0000000e00087c82 */ /* 0x000fe20008000000 */
[----:B------:R-:W-:Y:S01]  /*1870*/  UIADD3 UR14, UR13, 0x402, URZ ;  /* 0x000004020d0e7890 */ /* 0x000fe2000fffe03f */
[----:B------:R-:W-:-:S02]  /*1880*/  WARPGROUP.DEPBAR.LE gsb0, 0x0 ;  /* 0x00008000000079c5 */ /* 0x000fc40000010000 */
        /* <DEDUP_REMOVED lines=42> */
[----:B------:R-:W-:Y:S01]  /*1b30*/  BPT.TRAP 0x1 ;  /* 0x000000040000795c */ /* 0x000fe20000300000 */
.L_x_23:
[----:B------:R-:W-:Y:S01]  /*1b40*/  ULEA UR8, UR7, UR15, 0x3 ;  /* 0x0000000f07087291 */ /* 0x000fe2000f8e183f */
[----:B------:R-:W-:-:S03]  /*1b50*/  ISETP.GT.U32.AND P1, PT, R19, 0x1, PT ;  /* 0x000000011300780c */ /* 0x000fc60003f24070 */
[----:B------:R-:W-:-:S04]  /*1b60*/  UIADD3 UR8, UR8, 0x30, URZ ;  /* 0x0000003008087890 */ /* 0x000fc8000fffe03f */
[----:B------:R-:W-:-:S09]  /*1b70*/  UPRMT UR8, URZ, 0x654, UR8 ;  /* 0x000006543f087896 */ /* 0x000fd20008000008 */
[----:B------:R-:W-:Y:S01]  /*1b80*/  SYNCS.ARRIVE.TRANS64.RED.A1T0 RZ, [UR8], RZ ;  /* 0x000000ffffff79a7 */ /* 0x000fe20008100408 */
[----:B------:R-:W-:Y:S05]  /*1b90*/  @P1 BRA `(.L_x_24) ;  /* 0x0000000000041947 */ /* 0x000fea0003800000 */
[----:B------:R-:W-:Y:S01]  /*1ba0*/  BPT.TRAP 0x1 ;  /* 0x000000040000795c */ /* 0x000fe20000300000 */
.L_x_24:
[----:B------:R-:W-:Y:S01]  /*1bb0*/  UIADD3 UR6, UR6, 0x1, URZ ;  /* 0x0000000106067890 */ /* 0x000fe2000fffe03f */
[C---:B------:R-:W-:Y:S01]  /*1bc0*/  ISETP.GT.AND P1, PT, R0.reuse, 0x1, PT ;  /* 0x000000010000780c */ /* 0x040fe20003f24270 */
[----:B------:R-:W-:Y:S01]  /*1bd0*/  UIADD3 UR7, UR7, 0x1, URZ ;  /* 0x0000000107077890 */ /* 0x000fe2000fffe03f */
[----:B------:R-:W-:Y:S01]  /*1be0*/  VIADD R0, R0, 0xffffffff ;  /* 0xffffffff00007836 */ /* 0x000fe20000000000 */
[----:B------:R-:W-:Y:S02]  /*1bf0*/  UISETP.NE.AND UP0, UPT, UR6, 0x6, UPT ;  /* 0x000000060600788c */ /* 0x000fe4000bf05270 */
[----:B------:R-:W-:Y:S02]  /*1c00*/  UISETP.NE.AND UP1, UPT, UR7, 0x6, UPT ;  /* 0x000000060700788c */ /* 0x000fe4000bf25270 */
[----:B------:R-:W-:Y:S02]  /*1c10*/  USEL UR8, URZ, 0x1, UP0 ;  /* 0x000000013f087887 */ /* 0x000fe40008000000 */
[----:B------:R-:W-:-:S02]  /*1c20*/  USEL UR6, UR6, URZ, UP0 ;  /* 0x0000003f06067287 */ /* 0x000fc40008000000 */
[----:B------:R-:W-:Y:S02]  /*1c30*/  USEL UR7, UR7, URZ, UP1 ;  /* 0x0000003f07077287 */ /* 0x000fe40008800000 */
[----:B------:R-:W-:Y:S01]  /*1c40*/  LOP3.LUT R5, R5, UR8, RZ, 0x3c, !PT ;  /* 0x0000000805057c12 */ /* 0x000fe2000f8e3cff */
[----:B------:R-:W-:Y:S09]  /*1c50*/  @P1 BRA `(.L_x_25) ;  /* 0xfffffff800a41947 */ /* 0x000ff2000383ffff */
.L_x_18:
[----:B------:R-:W2:Y:S02]  /*1c60*/  LDC R0, c[0x0][0x28c] ;  /* 0x0000a300ff007b82 */ /* 0x000ea40000000800 */
[----:B--2---:R-:W-:-:S13]  /*1c70*/  ISETP.GE.AND P1, PT, R0, 0x1, PT ;  /* 0x000000010000780c */ /* 0x004fda0003f26270 */
[----:B------:R-:W-:Y:S05]  /*1c80*/  @!P1 BRA `(.L_x_26) ;  /* 0x0000000000489947 */ /* 0x000fea0003800000 */
[----:B------:R-:W-:Y:S05]  /*1c90*/  @!P0 BRA `(.L_x_27) ;  /* 0x0000000000048947 */ /* 0x000fea0003800000 */
[----:B------:R-:W-:Y:S01]  /*1ca0*/  BPT.TRAP 0x1 ;  /* 0x000000040000795c */ /* 0x000fe20000300000 */
.L_x_27:
[----:B------:R-:W2:Y:S01]  /*1cb0*/  S2UR UR7, SR_CgaCtaId ;  /* 0x00000000000779c3 */ /* 0x000ea20000008800 */
[----:B------:R-:W-:Y:S01]  /*1cc0*/  UISETP.LT.AND UP0, UPT, UR40, 0x1, UPT ;  /* 0x000000012800788c */ /* 0x000fe2000bf01270 */
[----:B------:R-:W-:-:S03]  /*1cd0*/  ISETP.GT.U32.AND P0, PT, R19, 0x1, PT ;  /* 0x000000011300780c */ /* 0x000fc60003f04070 */
[----:B------:R-:W-:-:S04]  /*1ce0*/  USEL UR6, UR40, 0x1, UP0 ;  /* 0x0000000128067887 */ /* 0x000fc80008000000 */
[----:B------:R-:W-:-:S04]  /*1cf0*/  UIADD3 UR6, UR39, UR40, -UR6 ;  /* 0x0000002827067290 */ /* 0x000fc8000fffe806 */
[----:B------:R-:W-:-:S04]  /*1d00*/  UIMAD.WIDE.U32 UR4, UR6, -0x55555555, URZ ;  /* 0xaaaaaaab060478a5 */ /* 0x000fc8000f8e003f */
[----:B------:R-:W-:-:S03]  /*1d10*/  USHF.R.U32.HI UR4, URZ, 0x2, UR5 ;  /* 0x000000023f047899 */ /* 0x000fc60008011605 */
[----:B------:R-:W-:Y:S01]  /*1d20*/  UMOV UR5, 0x400 ;  /* 0x0000040000057882 */ /* 0x000fe20000000000 */
[----:B------:R-:W-:Y:S02]  /*1d30*/  UIMAD UR6, UR4, -0x6, UR6 ;  /* 0xfffffffa040678a4 */ /* 0x000fe4000f8e0206 */
[----:B--2---:R-:W-:-:S04]  /*1d40*/  ULEA UR5, UR7, UR5, 0x18 ;  /* 0x0000000507057291 */ /* 0x004fc8000f8ec03f */
[----:B------:R-:W-:-:S04]  /*1d50*/  ULEA UR6, UR6, UR5, 0x3 ;  /* 0x0000000506067291 */ /* 0x000fc8000f8e183f */
[----:B------:R-:W-:-:S04]  /*1d60*/  UIADD3 UR6, UR6, 0x30, URZ ;  /* 0x0000003006067890 */ /* 0x000fc8000fffe03f */
[----:B------:R-:W-:-:S09]  /*1d70*/  UPRMT UR6, URZ, 0x654, UR6 ;  /* 0x000006543f067896 */ /* 0x000fd20008000006 */
[----:B------:R-:W-:Y:S01]  /*1d80*/  SYNCS.ARRIVE.TRANS64.RED.A1T0 RZ, [UR6], RZ ;  /* 0x000000ffffff79a7 */ /* 0x000fe20008100406 */
[----:B------:R-:W-:Y:S05]  /*1d90*/  @P0 BRA `(.L_x_26) ;  /* 0x0000000000040947 */ /* 0x000fea0003800000 */
[----:B------:R-:W-:Y:S01]  /*1da0*/  BPT.TRAP 0x1 ;  /* 0x000000040000795c */ /* 0x000fe20000300000 */
.L_x_26:
[----:B------:R-:W2:Y:S01]  /*1db0*/  LDC R6, c[0x0][0x288] ;  /* 0x0000a200ff067b82 */ /* 0x000ea20000000800 */
[----:B01----:R-:W-:Y:S01]  /*1dc0*/  LOP3.LUT R5, R18, 0x3, RZ, 0xc0, !PT ;  /* 0x0000000312057812 */ /* 0x003fe200078ec0ff */
[----:B------:R-:W-:Y:S01]  /*1dd0*/  IMAD.SHL.U32 R11, R90, 0x40, RZ ;  /* 0x000000405a0b7824 */ /* 0x000fe200078e00ff */
[----:B------:R-:W-:Y:S01]  /*1de0*/  SHF.R.U32.HI R3, RZ, 0x2, R18 ;  /* 0x00000002ff037819 */ /* 0x000fe20000011612 */
[----:B------:R-:W-:Y:S01]  /*1df0*/  UIADD3 UR39, UR40, UR39, URZ ;  /* 0x0000002728277290 */ /* 0x000fe2000fffe03f */
[----:B------:R-:W-:Y:S01]  /*1e00*/  LOP3.LUT R4, R18, 0x60, RZ, 0xc0, !PT ;  /* 0x0000006012047812 */ /* 0x000fe200078ec0ff */
[----:B------:R-:W-:Y:S01]  /*1e10*/  ULDC UR7, c[0x0][0x284] ;  /* 0x0000a10000077ab9 */ /* 0x000fe20000000800 */
[----:B------:R-:W-:Y:S01]  /*1e20*/  LOP3.LUT R3, R3, 0x7, RZ, 0xc0, !PT ;  /* 0x0000000703037812 */ /* 0x000fe200078ec0ff */
[----:B------:R-:W-:Y:S01]  /*1e30*/  UISETP.GT.U32.AND UP0, UPT, UR39, 0x5, UPT ;  /* 0x000000052700788c */ /* 0x000fe2000bf04070 */
[----:B------:R-:W-:Y:S01]  /*1e40*/  SHF.R.U32.HI R4, RZ, 0x1, R4 ;  /* 0x00000001ff047819 */ /* 0x000fe20000011604 */
[----:B------:R-:W-:Y:S01]  /*1e50*/  UISETP.GE.U32.AND UP1, UPT, UR40, 0x6, UPT ;  /* 0x000000062800788c */ /* 0x000fe2000bf26070 */
[----:B------:R-:W-:Y:S01]  /*1e60*/  LOP3.LUT R0, R22, 0x1, RZ, 0xc0, !PT ;  /* 0x0000000116007812 */ /* 0x000fe200078ec0ff */
[----:B------:R-:W-:Y:S01]  /*1e70*/  UISETP.LT.U32.AND UP0, UPT, UR40, 0x6, UP0 ;  /* 0x000000062800788c */ /* 0x000fe20008701070 */
[----:B------:R-:W-:Y:S01]  /*1e80*/  IADD3 R7, RZ, -R4, -R3 ;  /* 0x80000004ff077210 */ /* 0x000fe20007ffe803 */
[----:B------:R-:W-:Y:S01]  /*1e90*/  ULDC.64 UR8, c[0x0][0x5d0] ;  /* 0x0001740000087ab9 */ /* 0x000fe20000000a00 */
[----:B------:R-:W-:Y:S01]  /*1ea0*/  SHF.L.U32 R8, R0, 0x6, RZ ;  /* 0x0000000600087819 */ /* 0x000fe200000006ff */
[----:B------:R-:W-:Y:S01]  /*1eb0*/  UIMAD.WIDE.U32 UR4, UR39, -0x55555555, URZ ;  /* 0xaaaaaaab270478a5 */ /* 0x000fe2000f8e003f */
[----:B------:R-:W-:Y:S01]  /*1ec0*/  SHF.R.S32.HI R21, RZ, 0x1f, R23 ;  /* 0x0000001fff157819 */ /* 0x000fe20000011417 */
[----:B------:R-:W-:Y:S01]  /*1ed0*/  USEL UR6, URZ, 0x1, !UP0 ;  /* 0x000000013f067887 */ /* 0x000fe2000c000000 */
[----:B------:R-:W-:Y:S01]  /*1ee0*/  LOP3.LUT R3, R8, 0x40, R3, 0xe2, !PT ;  /* 0x0000004008037812 */ /* 0x000fe200078ee203 */
[----:B------:R-:W-:Y:S01]  /*1ef0*/  IMAD R0, R0, -0x40, R7 ;  /* 0xffffffc000007824 */ /* 0x000fe200078e0207 */
[----:B------:R-:W-:Y:S01]  /*1f00*/  USHF.R.U32.HI UR4, URZ, 0x2, UR5 ;  /* 0x000000023f047899 */ /* 0x000fe20008011605 */
[----:B------:R-:W-:Y:S01]  /*1f10*/  IMAD R8, R21, UR8, RZ ;  /* 0x0000000815087c24 */ /* 0x000fe2000f8e02ff */
[----:B------:R-:W-:Y:S01]  /*1f20*/  ULOP3.LUT UR38, UR38, UR6, URZ, 0x3c, !UPT ;  /* 0x0000000626267292 */ /* 0x000fe2000f8e3c3f */
[----:B--2---:R-:W-:Y:S01]  /*1f30*/  IMAD R10, R5, -0x2, R6 ;  /* 0xfffffffe050a7824 */ /* 0x004fe200078e0206 */
[----:B------:R-:W-:Y:S01]  /*1f40*/  ISETP.GE.AND P0, PT, R11, R6, PT ;  /* 0x000000060b00720c */ /* 0x000fe20003f06270 */
[----:B------:R-:W-:Y:S01]  /*1f50*/  IMAD.SHL.U32 R5, R94, 0x100, RZ ;  /* 0x000001005e057824 */ /* 0x000fe200078e00ff */
[----:B------:R-:W-:Y:S01]  /*1f60*/  UIMAD UR39, UR4, -0x6, UR39 ;  /* 0xfffffffa042778a4 */ /* 0x000fe2000f8e0227 */
[----:B------:R-:W-:Y:S01]  /*1f70*/  IMAD.SHL.U32 R6, R18, 0x2, RZ ;  /* 0x0000000212067824 */ /* 0x000fe200078e00ff */
[----:B------:R-:W-:Y:S01]  /*1f80*/  @UP1 ULOP3.LUT UR38, UR38, 0x1, UR4, 0x78, !UPT ;  /* 0x0000000126261892 */ /* 0x000fe2000f8e7804 */
[----:B------:R-:W-:Y:S01]  /*1f90*/  IMAD.WIDE R94, R94, 0x100, RZ ;  /* 0x000001005e5e7825 */ /* 0x000fe200078e02ff */
[----:B------:R-:W-:-:S02]  /*1fa0*/  ISETP.GE.OR P0, PT, R5, UR7, P0 ;  /* 0x0000000705007c0c */ /* 0x000fc40008706670 */
[----:B------:R-:W-:Y:S01]  /*1fb0*/  LOP3.LUT R6, R11, 0x6, R6, 0xf8, !PT ;  /* 0x000000060b067812 */ /* 0x000fe200078ef806 */
[----:B------:R-:W-:Y:S01]  /*1fc0*/  IMAD R13, R23, UR9, R8 ;  /* 0x00000009170d7c24 */ /* 0x000fe2000f8e0208 */
[----:B------:R-:W-:Y:S01]  /*1fd0*/  LOP3.LUT R113, R94, R3, R4, 0xfe, !PT ;  /* 0x000000035e717212 */ /* 0x000fe200078efe04 */
[----:B------:R-:W-:Y:S01]  /*1fe0*/  IMAD.IADD R4, R10, 0x1, -R11 ;  /* 0x000000010a047824 */ /* 0x000fe200078e0a0b */
[----:B------:R-:W-:Y:S02]  /*1ff0*/  SHF.R.S32.HI R7, RZ, 0x1f, R6 ;  /* 0x0000001fff077819 */ /* 0x000fe40000011406 */
[----:B------:R-:W-:Y:S01]  /*2000*/  IADD3 R3, -R5, UR7, R0 ;  /* 0x0000000705037c10 */ /* 0x000fe2000fffe100 */
[----:B------:R-:W-:Y:S02]  /*2010*/  IMAD.MOV.U32 R0, RZ, RZ, -0x1 ;  /* 0xffffffffff007424 */ /* 0x000fe400078e00ff */
[----:B------:R-:W-:-:S04]  /*2020*/  IMAD.WIDE.U32 R8, R23, UR8, R6 ;  /* 0x0000000817087c25 */ /* 0x000fc8000f8e0006 */
[----:B------:R-:W-:Y:S01]  /*2030*/  IMAD.IADD R9, R9, 0x1, R13 ;  /* 0x0000000109097824 */ /* 0x000fe200078e020d */
[----:B------:R-:W-:Y:S06]  /*2040*/  @P0 BRA `(.L_x_28) ;  /* 0x0000004c007c0947 */ /* 0x000fec0003800000 */
[----:B------:R-:W0:Y:S01]  /*2050*/  LDC.64 R12, c[0x0][0x5c8] ;  /* 0x00017200ff0c7b82 */ /* 0x000e220000000a00 */
[----:B-----5:R-:W-:Y:S01]  /*2060*/  FSETP.NEU.AND P1, PT, R89, RZ, PT ;  /* 0x000000ff5900720b */ /* 0x020fe20003f2d000 */
[----:B------:R-:W-:Y:S01]  /*2070*/  BSSY B0, `(.L_x_28) ;  /* 0x00004dc000007945 */ /* 0x000fe20003800000 */
[----:B------:R-:W-:-:S04]  /*2080*/  ISETP.GT.AND P6, PT, R4, RZ, PT ;  /* 0x000000ff0400720c */ /* 0x000fc80003fc4270 */
[----:B------:R-:W-:Y:S01]  /*2090*/  ISETP.GT.AND P0, PT, R3, RZ, P6 ;  /* 0x000000ff0300720c */ /* 0x000fe20003704270 */
[-C--:B0-----:R-:W-:Y:S02]  /*20a0*/  IMAD R10, R95, R12.reuse, RZ ;  /* 0x0000000c5f0a7224 */ /* 0x081fe400078e02ff */
[----:B------:R-:W-:-:S04]  /*20b0*/  IMAD.WIDE.U32 R104, R113, R12, R8 ;  /* 0x0000000c71687225 */ /* 0x000fc800078e0008 */
[----:B------:R-:W-:-:S04]  /*20c0*/  IMAD R5, R113, R13, R10 ;  /* 0x0000000d71057224 */ /* 0x000fc800078e020a */
[----:B------:R-:W-:Y:S01]  /*20d0*/  IMAD.IADD R93, R105, 0x1, R5 ;  /* 0x00000001695d7824 */ /* 0x000fe200078e0205 */
[----:B------:R-:W-:Y:S06]  /*20e0*/  @!P1 BRA `(.L_x_29) ;  /* 0x0000003400789947 */ /* 0x000fec0003800000 */
[----:B------:R-:W0:Y:S01]  /*20f0*/  LDC.64 R14, c[0x0][0x5b8] ;  /* 0x00016e00ff0e7b82 */ /* 0x000e220000000a00 */
[----:B------:R-:W-:-:S07]  /*2100*/  ULDC.64 UR4, c[0x0][0x5c0] ;  /* 0x0001700000047ab9 */ /* 0x000fce0000000a00 */
[----:B------:R-:W1:Y:S08]  /*2110*/  LDC.64 R96, c[0x0][0x5b0] ;  /* 0x00016c00ff607b82 */ /* 0x000e700000000a00 */
[----:B------:R-:W2:Y:S01]  /*2120*/  LDC.64 R10, c[0x0][0x5a8] ;  /* 0x00016a00ff0a7b82 */ /* 0x000ea20000000a00 */
[-C--:B0-----:R-:W-:Y:S02]  /*2130*/  IMAD R8, R21, R14.reuse, RZ ;  /* 0x0000000e15087224 */ /* 0x081fe400078e02ff */
[----:B------:R-:W-:-:S04]  /*2140*/  IMAD.WIDE.U32 R20, R23, R14, R6 ;  /* 0x0000000e17147225 */ /* 0x000fc800078e0006 */
[----:B------:R-:W-:Y:S02]  /*2150*/  IMAD R103, R23, R15, R8 ;  /* 0x0000000f17677224 */ /* 0x000fe400078e0208 */
[-C--:B-1----:R-:W-:Y:S02]  /*2160*/  IMAD R8, R95, R96.reuse, RZ ;  /* 0x000000605f087224 */ /* 0x082fe400078e02ff */
[----:B------:R-:W-:Y:S02]  /*2170*/  IMAD.IADD R91, R21, 0x1, R103 ;  /* 0x00000001155b7824 */ /* 0x000fe400078e0267 */
[----:B------:R-:W-:Y:S02]  /*2180*/  IMAD.MOV.U32 R90, RZ, RZ, R20 ;  /* 0x000000ffff5a7224 */ /* 0x000fe400078e0014 */
[C---:B------:R-:W-:Y:S02]  /*2190*/  IMAD R109, R113.reuse, R97, R8 ;  /* 0x00000061716d7224 */ /* 0x040fe400078e0208 */
[----:B------:R-:W-:-:S04]  /*21a0*/  IMAD.WIDE.U32 R8, R113, R96, R90 ;  /* 0x0000006071087225 */ /* 0x000fc800078e005a */
[----:B------:R-:W-:Y:S01]  /*21b0*/  IMAD.IADD R5, R9, 0x1, R109 ;  /* 0x0000000109057824 */ /* 0x000fe200078e026d */
[----:B--2---:R-:W-:-:S04]  /*21c0*/  LEA R98, P1, R8, R10, 0x1 ;  /* 0x0000000a08627211 */ /* 0x004fc800078208ff */
[----:B------:R-:W-:-:S05]  /*21d0*/  LEA.HI.X R99, R8, R11, R5, 0x1, P1 ;  /* 0x0000000b08637211 */ /* 0x000fca00008f0c05 */
[----:B------:R-:W2:Y:S01]  /*21e0*/  @P0 LDG.E.LTC128B.U16 R5, desc[UR36][R98.64] ;  /* 0x0000002462050981 */ /* 0x000ea2000c1e1520 */
[----:B------:R-:W-:Y:S01]  /*21f0*/  ISETP.GT.AND P4, PT, R4, 0x1, PT ;  /* 0x000000010400780c */ /* 0x000fe20003f84270 */
[----:B------:R-:W-:Y:S01]  /*2200*/  IMAD.WIDE.U32 R8, R113, R96, R6 ;  /* 0x0000006071087225 */ /* 0x000fe200078e0006 */
[----:B------:R-:W-:Y:S02]  /*2210*/  BSSY B1, `(.L_x_30) ;  /* 0x0000013000017945 */ /* 0x000fe40003800000 */
[----:B------:R-:W-:Y:S01]  /*2220*/  P2R R107, PR, RZ, 0x10 ;  /* 0x00000010ff6b7803 */ /* 0x000fe20000000000 */
[----:B------:R-:W-:Y:S02]  /*2230*/  IMAD.IADD R9, R109, 0x1, R9 ;  /* 0x000000016d097824 */ /* 0x000fe400078e0209 */
[----:B------:R-:W-:-:S04]  /*2240*/  IMAD.WIDE.U32 R100, R23, R14, R8 ;  /* 0x0000000e17647225 */ /* 0x000fc800078e0008 */
[----:B------:R-:W-:Y:S01]  /*2250*/  IMAD.IADD R9, R103, 0x1, R101 ;  /* 0x0000000167097824 */ /* 0x000fe200078e0265 */
[----:B------:R-:W-:Y:S02]  /*2260*/  LEA R8, P2, R100, R10, 0x1 ;  /* 0x0000000a64087211 */ /* 0x000fe400078408ff */
[----:B------:R-:W-:Y:S02]  /*2270*/  SHF.L.U64.HI R101, R96, 0x3, R97 ;  /* 0x0000000360657819 */ /* 0x000fe40000010261 */
[----:B------:R-:W-:Y:S01]  /*2280*/  LEA.HI.X R9, R100, R11, R9, 0x1, P2 ;  /* 0x0000000b64097211 */ /* 0x000fe200010f0c09 */
[----:B------:R-:W-:Y:S02]  /*2290*/  IMAD.SHL.U32 R100, R96, 0x8, RZ ;  /* 0x0000000860647824 */ /* 0x000fe400078e00ff */
[----:B--2---:R-:W-:-:S05]  /*22a0*/  HADD2.F32 R92, -RZ, R5.H0_H0 ;  /* 0x20000005ff5c7230 */ /* 0x004fca0000004100 */
[----:B------:R-:W-:Y:S01]  /*22b0*/  FMUL R15, R92, R89 ;  /* 0x000000595c0f7220 */ /* 0x000fe20000400000 */
[----:B------:R-:W-:-:S03]  /*22c0*/  LEA R92, P1, R104, UR4, 0x1 ;  /* 0x00000004685c7c11 */ /* 0x000fc6000f8208ff */
[----:B------:R-:W-:Y:S01]  /*22d0*/  FFMA R15, R56, R88, R15 ;  /* 0x00000058380f7223 */ /* 0x000fe2000000000f */
[----:B------:R-:W-:Y:S02]  /*22e0*/  LEA.HI.X R93, R104, UR5, R93, 0x1, P1 ;  /* 0x00000005685d7c11 */ /* 0x000fe400088f0c5d */
[----:B------:R-:W-:Y:S02]  /*22f0*/  ISETP.GT.AND P1, PT, R3, RZ, P4 ;  /* 0x000000ff0300720c */ /* 0x000fe40002724270 */
[----:B------:R-:W-:-:S05]  /*2300*/  F2FP.F16.F32.PACK_AB R15, RZ, R15 ;  /* 0x0000000fff0f723e */ /* 0x000fca00000000ff */
[----:B------:R0:W-:Y:S06]  /*2310*/  @P0 STG.E.U16 desc[UR36][R92.64], R15 ;  /* 0x0000000f5c000986 */ /* 0x0001ec000c101524 */
[----:B------:R-:W-:Y:S05]  /*2320*/  @!P1 BRA `(.L_x_31) ;  /* 0x0000000000049947 */ /* 0x000fea0003800000 */
[----:B------:R1:W5:Y:S02]  /*2330*/  LDG.E.LTC128B.U16 R5, desc[UR36][R8.64+0x2] ;  /* 0x0000022408057981 */ /* 0x000364000c1e1520 */
.L_x_31:
[----:B------:R-:W-:Y:S05]  /*2340*/  BSYNC B1 ;  /* 0x0000000000017941 */ /* 0x000fea0003800000 */
.L_x_30:
[----:B-----5:R-:W-:Y:S01]  /*2350*/  HADD2.F32 R56, -RZ, R5.H0_H0 ;  /* 0x20000005ff387230 */ /* 0x020fe20000004100 */
[----:B------:R-:W-:Y:S01]  /*2360*/  ISETP.GT.AND P0, PT, R3, 0x8, P6 ;  /* 0x000000080300780c */ /* 0x000fe20003704270 */
[----:B------:R-:W-:-:S04]  /*2370*/  IMAD.WIDE.U32 R104, R113, R96, R100 ;  /* 0x0000006071687225 */ /* 0x000fc800078e0064 */
[----:B------:R-:W-:Y:S01]  /*2380*/  FMUL R56, R56, R89 ;  /* 0x0000005938387220 */ /* 0x000fe20000400000 */
[----:B------:R-:W-:Y:S01]  /*2390*/  IMAD.IADD R109, R109, 0x1, R105 ;  /* 0x000000016d6d7824 */ /* 0x000fe200078e0269 */
[----:B0-----:R-:W-:Y:S02]  /*23a0*/  IADD3 R15, P2, R20, R104, RZ ;  /* 0x00000068140f7210 */ /* 0x001fe40007f5e0ff */
[----:B------:R-:W-:-:S03]  /*23b0*/  FFMA R57, R57, R88, R56 ;  /* 0x0000005839397223 */ /* 0x000fc60000000038 */
[----:B------:R-:W-:Y:S01]  /*23c0*/  IMAD.X R98, R109, 0x1, R91, P2 ;  /* 0x000000016d627824 */ /* 0x000fe200010e065b */
[C---:B------:R-:W-:Y:S02]  /*23d0*/  LEA R56, P2, R15.reuse, R10, 0x1 ;  /* 0x0000000a0f387211 */ /* 0x040fe400078408ff */
[----:B------:R-:W-:Y:S02]  /*23e0*/  F2FP.F16.F32.PACK_AB R99, RZ, R57 ;  /* 0x00000039ff63723e */ /* 0x000fe400000000ff */
[----:B------:R-:W-:Y:S02]  /*23f0*/  LEA.HI.X R57, R15, R11, R98, 0x1, P2 ;  /* 0x0000000b0f397211 */ /* 0x000fe400010f0c62 */
[----:B------:R-:W-:Y:S01]  /*2400*/  PRMT R15, R5, 0x7610, R15 ;  /* 0x00007610050f7816 */ /* 0x000fe2000000000f */
[----:B------:R0:W-:Y:S05]  /*2410*/  @P1 STG.E.U16 desc[UR36][R92.64+0x2], R99 ;  /* 0x000002635c001986 */ /* 0x0001ea000c101524 */
[----:B------:R2:W3:Y:S01]  /*2420*/  @P0 LDG.E.LTC128B.U16 R15, desc[UR36][R56.64] ;  /* 0x00000024380f0981 */ /* 0x0004e2000c1e1520 */
[----:B------:R-:W-:Y:S01]  /*2430*/  IADD3 R104, P1, R6, R104, RZ ;  /* 0x0000006806687210 */ /* 0x000fe20007f3e0ff */
[----:B------:R-:W-:Y:S01]  /*2440*/  BSSY B1, `(.L_x_32) ;  /* 0x0000012000017945 */ /* 0x000fe20003800000 */
[----:B------:R-:W-:-:S03]  /*2450*/  SHF.L.U64.HI R111, R12, 0x4, R13 ;  /* 0x000000040c6f7819 */ /* 0x000fc6000001020d */
[----:B------:R-:W-:Y:S01]  /*2460*/  IMAD.X R105, R7, 0x1, R109, P1 ;  /* 0x0000000107697824 */ /* 0x000fe200008e066d */
[----:B------:R-:W-:Y:S01]  /*2470*/  ISETP.GT.AND P1, PT, R3, 0x8, P4 ;  /* 0x000000080300780c */ /* 0x000fe20002724270 */
[----:B------:R-:W-:Y:S02]  /*2480*/  IMAD.SHL.U32 R109, R12, 0x10, RZ ;  /* 0x000000100c6d7824 */ /* 0x000fe400078e00ff */
[----:B------:R-:W-:-:S03]  /*2490*/  IMAD.WIDE.U32 R104, R23, R14, R104 ;  /* 0x0000000e17687225 */ /* 0x000fc600078e0068 */
[----:B--2---:R-:W-:Y:S01]  /*24a0*/  LEA R56, P3, R104, R10, 0x1 ;  /* 0x0000000a68387211 */ /* 0x004fe200078608ff */
[----:B---3--:R-:W-:-:S05]  /*24b0*/  HADD2.F32 R98, -RZ, R15.H0_H0 ;  /* 0x2000000fff627230 */ /* 0x008fca0000004100 */
[----:B------:R-:W-:Y:S01]  /*24c0*/  FMUL R5, R98, R89 ;  /* 0x0000005962057220 */ /* 0x000fe20000400000 */
[----:B------:R-:W-:-:S03]  /*24d0*/  IADD3 R98, P2, R109, R92, RZ ;  /* 0x0000005c6d627210 */ /* 0x000fc60007f5e0ff */
[----:B------:R-:W-:Y:S01]  /*24e0*/  FFMA R5, R58, R88, R5 ;  /* 0x000000583a057223 */ /* 0x000fe20000000005 */
[----:B------:R-:W-:Y:S02]  /*24f0*/  IMAD.IADD R58, R103, 0x1, R105 ;  /* 0x00000001673a7824 */ /* 0x000fe400078e0269 */
[----:B0-----:R-:W-:Y:S02]  /*2500*/  IMAD.X R99, R111, 0x1, R93, P2 ;  /* 0x000000016f637824 */ /* 0x001fe400010e065d */
[----:B------:R-:W-:Y:S02]  /*2510*/  F2FP.F16.F32.PACK_AB R5, RZ, R5 ;  /* 0x00000005ff05723e */ /* 0x000fe400000000ff */
[----:B------:R-:W-:-:S03]  /*2520*/  LEA.HI.X R57, R104, R11, R58, 0x1, P3 ;  /* 0x0000000b68397211 */ /* 0x000fc600018f0c3a */
[----:B------:R0:W-:Y:S01]  /*2530*/  @P0 STG.E.U16 desc[UR36][R98.64], R5 ;  /* 0x0000000562000986 */ /* 0x0001e2000c101524 */
[----:B------:R-:W-:Y:S05]  /*2540*/  @!P1 BRA `(.L_x_33) ;  /* 0x0000000000049947 */ /* 0x000fea0003800000 */
[----:B------:R2:W5:Y:S02]  /*2550*/  LDG.E.LTC128B.U16 R15, desc[UR36][R56.64+0x2] ;  /* 0x00000224380f7981 */ /* 0x000564000c1e1520 */
.L_x_33:
[----:B------:R-:W-:Y:S05]  /*2560*/  BSYNC B1 ;  /* 0x0000000000017941 */ /* 0x000fea0003800000 */
.L_x_32:
[----:B-----5:R-:W-:Y:S01]  /*2570*/  HADD2.F32 R58, -RZ, R15.H0_H0 ;  /* 0x2000000fff3a7230 */ /* 0x020fe20000004100 */
[----:B------:R-:W-:Y:S01]  /*2580*/  ISETP.GT.AND P4, PT, R4, 0x8, PT ;  /* 0x000000080400780c */ /* 0x000fe20003f84270 */
[----:B------:R-:W-:Y:S01]  /*2590*/  BSSY B1, `(.L_x_34) ;  /* 0x000000d000017945 */ /* 0x000fe20003800000 */
[----:B------:R-:W-:Y:S02]  /*25a0*/  PRMT R104, R15, 0x7610, R104 ;  /* 0x000076100f687816 */ /* 0x000fe40000000068 */
[----:B------:R-:W-:Y:S01]  /*25b0*/  FMUL R58, R58, R89 ;  /* 0x000000593a3a7220 */ /* 0x000fe20000400000 */
[----:B------:R-:W-:Y:S02]  /*25c0*/  ISETP.GT.AND P0, PT, R3, RZ, P4 ;  /* 0x000000ff0300720c */ /* 0x000fe40002704270 */
[----:B------:R-:W-:Y:S01]  /*25d0*/  P2R R108, PR, RZ, 0x10 ;  /* 0x00000010ff6c7803 */ /* 0x000fe20000000000 */
[----:B------:R-:W-:Y:S01]  /*25e0*/  FFMA R58, R59, R88, R58 ;  /* 0x000000583b3a7223 */ /* 0x000fe2000000003a */
[----:B------:R-:W-:-:S04]  /*25f0*/  IMAD.MOV.U32 R59, RZ, RZ, R99 ;  /* 0x000000ffff3b7224 */ /* 0x000fc800078e0063 */
[----:B------:R-:W-:-:S04]  /*2600*/  F2FP.F16.F32.PACK_AB R58, RZ, R58 ;  /* 0x0000003aff3a723e */ /* 0x000fc800000000ff */
[----:B0-----:R-:W-:Y:S01]  /*2610*/  PRMT R5, R58, 0x7610, R5 ;  /* 0x000076103a057816 */ /* 0x001fe20000000005 */
[----:B------:R-:W-:-:S05]  /*2620*/  IMAD.MOV.U32 R58, RZ, RZ, R98 ;  /* 0x000000ffff3a7224 */ /* 0x000fca00078e0062 */
[----:B------:R0:W-:Y:S01]  /*2630*/  @P1 STG.E.U16 desc[UR36][R58.64+0x2], R5 ;  /* 0x000002053a001986 */ /* 0x0001e2000c101524 */
[----:B------:R-:W-:Y:S05]  /*2640*/  @!P0 BRA `(.L_x_35) ;  /* 0x0000000000048947 */ /* 0x000fea0003800000 */
[----:B------:R3:W5:Y:S02]  /*2650*/  LDG.E.LTC128B.U16 R104, desc[UR36][R8.64+0x10] ;  /* 0x0000102408687981 */ /* 0x000764000c1e1520 */
.L_x_35:
[----:B------:R-:W-:Y:S05]  /*2660*/  BSYNC B1 ;  /* 0x0000000000017941 */ /* 0x000fea0003800000 */
.L_x_34:
[----:B-----5:R-:W-:Y:S01]  /*2670*/  HADD2.F32 R106, -RZ, R104.H0_H0 ;  /* 0x20000068ff6a7230 */ /* 0x020fe20000004100 */
[C---:B------:R-:W-:Y:S01]  /*2680*/  SHF.L.U64.HI R15, R12.reuse, 0x8, R13 ;  /* 0x000000080c0f7819 */ /* 0x040fe2000001020d */
[----:B0-----:R-:W-:Y:S01]  /*2690*/  IMAD.SHL.U32 R5, R12, 0x100, RZ ;  /* 0x000001000c057824 */ /* 0x001fe200078e00ff */
[----:B------:R-:W-:Y:S01]  /*26a0*/  ISETP.GT.AND P3, PT, R4, 0x9, PT ;  /* 0x000000090400780c */ /* 0x000fe20003f64270 */
[----:B------:R-:W-:Y:S01]  /*26b0*/  BSSY B1, `(.L_x_36) ;  /* 0x000000b000017945 */ /* 0x000fe20003800000 */
[----:B------:R-:W-:Y:S02]  /*26c0*/  FMUL R105, R106, R89 ;  /* 0x000000596a697220 */ /* 0x000fe40000400000 */
[----:B------:R-:W-:Y:S02]  /*26d0*/  IADD3 R12, P1, P2, R5, R92, R109 ;  /* 0x0000005c050c7210 */ /* 0x000fe40007a3e06d */
[----:B------:R-:W-:Y:S02]  /*26e0*/  FFMA R105, R60, R88, R105 ;  /* 0x000000583c697223 */ /* 0x000fe40000000069 */
[----:B------:R-:W-:-:S02]  /*26f0*/  IADD3.X R13, R15, R93, R111, P1, P2 ;  /* 0x0000005d0f0d7210 */ /* 0x000fc40000fe446f */
[----:B------:R-:W-:Y:S02]  /*2700*/  ISETP.GT.AND P1, PT, R3, RZ, P3 ;  /* 0x000000ff0300720c */ /* 0x000fe40001f24270 */
[----:B------:R-:W-:Y:S02]  /*2710*/  F2FP.F16.F32.PACK_AB R60, RZ, R105 ;  /* 0x00000069ff3c723e */ /* 0x000fe400000000ff */
[----:B------:R-:W-:-:S03]  /*2720*/  P2R R105, PR, RZ, 0x8 ;  /* 0x00000008ff697803 */ /* 0x000fc60000000000 */
[----:B------:R0:W-:Y:S06]  /*2730*/  @P0 STG.E.U16 desc[UR36][R92.64+0x10], R60 ;  /* 0x0000103c5c000986 */ /* 0x0001ec000c101524 */
[----:B------:R-:W-:Y:S05]  /*2740*/  @!P1 BRA `(.L_x_37) ;  /* 0x0000000000049947 */ /* 0x000fea0003800000 */
[----:B------:R4:W5:Y:S02]  /*2750*/  LDG.E.LTC128B.U16 R104, desc[UR36][R8.64+0x12] ;  /* 0x0000122408687981 */ /* 0x000964000c1e1520 */
.L_x_37:
[----:B------:R-:W-:Y:S05]  /*2760*/  BSYNC B1 ;  /* 0x0000000000017941 */ /* 0x000fea0003800000 */
.L_x_36:
[----:B0----5:R-:W-:Y:S01]  /*2770*/  HADD2.F32 R60, -RZ, R104.H0_H0 ;  /* 0x20000068ff3c7230 */ /* 0x021fe20000004100 */
[----:B------:R-:W-:Y:S01]  /*2780*/  ISETP.GT.AND P0, PT, R3, 0x8, P4 ;  /* 0x000000080300780c */ /* 0x000fe20002704270 */
[----:B------:R-:W-:Y:S03]  /*2790*/  BSSY B1, `(.L_x_38) ;  /* 0x000000a000017945 */ /* 0x000fe60003800000 */
[----:B------:R-:W-:-:S04]  /*27a0*/  FMUL R60, R60, R89 ;  /* 0x000000593c3c7220 */ /* 0x000fc80000400000 */
[----:B------:R-:W-:Y:S01]  /*27b0*/  FFMA R60, R61, R88, R60 ;  /* 0x000000583d3c7223 */ /* 0x000fe2000000003c */
[----:B------:R-:W-:-:S04]  /*27c0*/  @P1 IMAD.MOV.U32 R61, RZ, RZ, R93 ;  /* 0x000000ffff3d1224 */ /* 0x000fc800078e005d */
[----:B------:R-:W-:-:S04]  /*27d0*/  F2FP.F16.F32.PACK_AB R60, RZ, R60 ;  /* 0x0000003cff3c723e */ /* 0x000fc800000000ff */
[----:B------:R-:W-:Y:S01]  /*27e0*/  PRMT R106, R60, 0x7610, R106 ;  /* 0x000076103c6a7816 */ /* 0x000fe2000000006a */
[----:B------:R-:W-:-:S05]  /*27f0*/  @P1 IMAD.MOV.U32 R60, RZ, RZ, R92 ;  /* 0x000000ffff3c1224 */ /* 0x000fca00078e005c */
[----:B------:R0:W-:Y:S01]  /*2800*/  @P1 STG.E.U16 desc[UR36][R60.64+0x12], R106 ;  /* 0x0000126a3c001986 */ /* 0x0001e2000c101524 */
[----:B------:R-:W-:Y:S05]  /*2810*/  @!P0 BRA `(.L_x_39) ;  /* 0x0000000000048947 */ /* 0x000fea0003800000 */
[----:B------:R0:W5:Y:S02]  /*2820*/  LDG.E.LTC128B.U16 R104, desc[UR36][R56.64+0x10] ;  /* 0x0000102438687981 */ /* 0x000164000c1e1520 */
.L_x_39:
[----:B------:R-:W-:Y:S05]  /*2830*/  BSYNC B1 ;  /* 0x0000000000017941 */ /* 0x000fea0003800000 */
.L_x_38:
[----:B0----5:R-:W-:Y:S01]  /*2840*/  HADD2.F32 R60, -RZ, R104.H0_H0 ;  /* 0x20000068ff3c7230 */ /* 0x021fe20000004100 */
[----:B------:R-:W-:Y:S01]  /*2850*/  ISETP.GT.AND P1, PT, R3, 0x8, P3 ;  /* 0x000000080300780c */ /* 0x000fe20001f24270 */
[----:B------:R-:W-:Y:S03]  /*2860*/  BSSY B1, `(.L_x_40) ;  /* 0x0000007000017945 */ /* 0x000fe60003800000 */
[----:B------:R-:W-:-:S04]  /*2870*/  FMUL R61, R60, R89 ;  /* 0x000000593c3d7220 */ /* 0x000fc80000400000 */
[----:B------:R-:W-:-:S05]  /*2880*/  FFMA R61, R62, R88, R61 ;  /* 0x000000583e3d7223 */ /* 0x000fca000000003d */
[----:B------:R-:W-:-:S05]  /*2890*/  F2FP.F16.F32.PACK_AB R61, RZ, R61 ;  /* 0x0000003dff3d723e */ /* 0x000fca00000000ff */
[----:B------:R0:W-:Y:S01]  /*28a0*/  @P0 STG.E.U16 desc[UR36][R58.64+0x10], R61 ;  /* 0x0000103d3a000986 */ /* 0x0001e2000c101524 */
[----:B------:R-:W-:Y:S05]  /*28b0*/  @!P1 BRA `(.L_x_41) ;  /* 0x0000000000049947 */ /* 0x000fea0003800000 */
[----:B------:R0:W5:Y:S02]  /*28c0*/  LDG.E.LTC128B.U16 R104, desc[UR36][R56.64+0x12] ;  /* 0x0000122438687981 */ /* 0x000164000c1e1520 */
.L_x_41:
[----:B------:R-:W-:Y:S05]  /*28d0*/  BSYNC B1 ;  /* 0x0000000000017941 */ /* 0x000fea0003800000 */
.L_x_40:
[----:B-----5:R-:W-:Y:S01]  /*28e0*/  HADD2.F32 R60, -RZ, R104.H0_H0 ;  /* 0x20000068ff3c7230 */ /* 0x020fe20000004100 */
[----:B------:R-:W-:Y:S01]  /*28f0*/  IADD3 R113, P0, R113, 0x80, RZ ;  /* 0x0000008071717810 */ /* 0x000fe20007f1e0ff */
[----:B------:R-:W-:Y:S01]  /*2900*/  BSSY B1, `(.L_x_42) ;  /* 0x000000b000017945 */ /* 0x000fe20003800000 */
[----:B------:R-:W-:Y:S02]  /*2910*/  ISETP.GT.AND P2, PT, R4, 0x10, PT ;  /* 0x000000100400780c */ /* 0x000fe40003f44270 */
[----:B------:R-:W-:Y:S01]  /*2920*/  FMUL R60, R60, R89 ;  /* 0x000000593c3c7220 */ /* 0x000fe20000400000 */
[----:B------:R-:W-:Y:S01]  /*2930*/  IMAD.X R95, RZ, RZ, R95, P0 ;  /* 0x000000ffff5f7224 */ /* 0x000fe200000e065f */
[----:B------:R-:W-:Y:S02]  /*2940*/  ISETP.GT.AND P0, PT, R3, RZ, P2 ;  /* 0x000000ff0300720c */ /* 0x000fe40001704270 */
[----:B------:R-:W-:Y:S01]  /*2950*/  FFMA R60, R63, R88, R60 ;  /* 0x000000583f3c7223 */ /* 0x000fe2000000003c */
[----:B------:R-:W-:-:S04]  /*2960*/  P2R R106, PR, RZ, 0x4 ;  /* 0x00000004ff6a7803 */ /* 0x000fc80000000000 */
[----:B------:R-:W-:-:S05]  /*2970*/  F2FP.F16.F32.PACK_AB R60, RZ, R60 ;  /* 0x0000003cff3c723e */ /* 0x000fca00000000ff */
[----:B------:R0:W-:Y:S01]  /*2980*/  @P1 STG.E.U16 desc[UR36][R58.64+0x12], R60 ;  /* 0x0000123c3a001986 */ /* 0x0001e2000c101524 */
[----:B------:R-:W-:Y:S05]  /*2990*/  @!P0 BRA `(.L_x_43) ;  /* 0x0000000000048947 */ /* 0x000fea0003800000 */
[----:B------:R0:W5:Y:S02]  /*29a0*/  LDG.E.LTC128B.U16 R104, desc[UR36][R8.64+0x20] ;  /* 0x0000202408687981 */ /* 0x000164000c1e1520 */
.L_x_43:
[----:B------:R-:W-:Y:S05]  /*29b0*/  BSYNC B1 ;  /* 0x0000000000017941 */ /* 0x000fea0003800000 */
.L_x_42:
[----:B0----5:R-:W-:Y:S01]  /*29c0*/  HADD2.F32 R60, -RZ, R104.H0_H0 ;  /* 0x20000068ff3c7230 */ /* 0x021fe20000004100 */
[----:B------:R-:W-:Y:S01]  /*29d0*/  ISETP.GT.AND P1, PT, R4, 0x11, PT ;  /* 0x000000110400780c */ /* 0x000fe20003f24270 */
[-C--:B------:R-:W-:Y:S01]  /*29e0*/  IMAD.WIDE.U32 R62, R113, R96.reuse, R6 ;  /* 0x00000060713e7225 */ /* 0x080fe200078e0006 */
[----:B------:R-:W-:Y:S03]  /*29f0*/  BSSY B1, `(.L_x_44) ;  /* 0x0000021000017945 */ /* 0x000fe60003800000 */
[----:B------:R-:W-:Y:S01]  /*2a00*/  FMUL R21, R60, R89 ;  /* 0x000000593c157220 */ /* 0x000fe20000400000 */
[----:B------:R-:W-:-:S03]  /*2a10*/  IMAD R60, R95, R96, RZ ;  /* 0x000000605f3c7224 */ /* 0x000fc600078e02ff */
[----:B------:R-:W-:Y:S01]  /*2a20*/  FFMA R21, R64, R88, R21 ;  /* 0x0000005840157223 */ /* 0x000fe20000000015 */
[C---:B------:R-:W-:Y:S02]  /*2a30*/  IMAD R109, R113.reuse, R97, R60 ;  /* 0x00000061716d7224 */ /* 0x040fe400078e023c */
[----:B------:R-:W-:Y:S02]  /*2a40*/  IMAD.WIDE.U32 R60, R113, R96, R90 ;  /* 0x00000060713c7225 */ /* 0x000fe400078e005a */
[----:B------:R-:W-:Y:S02]  /*2a50*/  F2FP.F16.F32.PACK_AB R21, RZ, R21 ;  /* 0x00000015ff15723e */ /* 0x000fe400000000ff */
[----:B------:R-:W-:Y:S02]  /*2a60*/  IMAD.IADD R63, R109, 0x1, R63 ;  /* 0x000000016d3f7824 */ /* 0x000fe400078e023f */
[----:B------:R-:W-:Y:S01]  /*2a70*/  PRMT R95, R21, 0x7610, R95 ;  /* 0x00007610155f7816 */ /* 0x000fe2000000005f */
[----:B------:R-:W-:-:S02]  /*2a80*/  IMAD.IADD R21, R61, 0x1, R109 ;  /* 0x000000013d157824 */ /* 0x000fc400078e026d */
[----:B------:R-:W-:Y:S02]  /*2a90*/  IMAD.WIDE.U32 R96, R113, R96, R100 ;  /* 0x0000006071607225 */ /* 0x000fe400078e0064 */
[----:B------:R0:W-:Y:S02]  /*2aa0*/  @P0 STG.E.U16 desc[UR36][R92.64+0x20], R95 ;  /* 0x0000205f5c000986 */ /* 0x0001e4000c101524 */
[----:B------:R-:W-:Y:S02]  /*2ab0*/  IMAD.IADD R109, R109, 0x1, R97 ;  /* 0x000000016d6d7824 */ /* 0x000fe400078e0261 */
[----:B0-----:R-:W-:Y:S01]  /*2ac0*/  IMAD.WIDE.U32 R94, R23, R14, R62 ;  /* 0x0000000e175e7225 */ /* 0x001fe200078e003e */
[----:B------:R-:W-:-:S04]  /*2ad0*/  LEA R62, P0, R60, R10, 0x1 ;  /* 0x0000000a3c3e7211 */ /* 0x000fc800078008ff */
[----:B------:R-:W-:Y:S01]  /*2ae0*/  LEA.HI.X R63, R60, R11, R21, 0x1, P0 ;  /* 0x0000000b3c3f7211 */ /* 0x000fe200000f0c15 */
[----:B------:R-:W-:Y:S01]  /*2af0*/  IMAD.IADD R21, R103, 0x1, R95 ;  /* 0x0000000167157824 */ /* 0x000fe200078e025f */
[----:B------:R-:W-:-:S04]  /*2b00*/  LEA R60, P0, R94, R10, 0x1 ;  /* 0x0000000a5e3c7211 */ /* 0x000fc800078008ff */
[----:B------:R-:W-:Y:S02]  /*2b10*/  LEA.HI.X R61, R94, R11, R21, 0x1, P0 ;  /* 0x0000000b5e3d7211 */ /* 0x000fe400000f0c15 */
[----:B------:R-:W-:-:S05]  /*2b20*/  IADD3 R64, P0, R20, R96, RZ ;  /* 0x0000006014407210 */ /* 0x000fca0007f1e0ff */
[----:B------:R-:W-:Y:S01]  /*2b30*/  IMAD.X R90, R109, 0x1, R91, P0 ;  /* 0x000000016d5a7824 */ /* 0x000fe200000e065b */
[----:B------:R-:W-:-:S05]  /*2b40*/  IADD3 R20, P0, R6, R96, RZ ;  /* 0x0000006006147210 */ /* 0x000fca0007f1e0ff */
[----:B------:R-:W-:Y:S01]  /*2b50*/  IMAD.X R21, R7, 0x1, R109, P0 ;  /* 0x0000000107157824 */ /* 0x000fe200000e066d */
[----:B------:R-:W-:Y:S01]  /*2b60*/  LEA R6, P0, R64, R10, 0x1 ;  /* 0x0000000a40067211 */ /* 0x000fe200078008ff */
[----:B------:R-:W-:-:S03]  /*2b70*/  IMAD.WIDE.U32 R20, R23, R14, R20 ;  /* 0x0000000e17147225 */ /* 0x000fc600078e0014 */
[----:B------:R-:W-:Y:S02]  /*2b80*/  LEA.HI.X R7, R64, R11, R90, 0x1, P0 ;  /* 0x0000000b40077211 */ /* 0x000fe400000f0c5a */
[----:B------:R-:W-:Y:S01]  /*2b90*/  P2R R23, PR, RZ, 0x2 ;  /* 0x00000002ff177803 */ /* 0x000fe20000000000 */
[----:B------:R-:W-:Y:S01]  /*2ba0*/  IMAD.IADD R103, R103, 0x1, R21 ;  /* 0x0000000167677824 */ /* 0x000fe200078e0215 */
[----:B------:R-:W-:-:S04]  /*2bb0*/  LEA R10, P0, R20, R10, 0x1 ;  /* 0x0000000a140a7211 */ /* 0x000fc800078008ff */
[----:B------:R-:W-:Y:S02]  /*2bc0*/  LEA.HI.X R11, R20, R11, R103, 0x1, P0 ;  /* 0x0000000b140b7211 */ /* 0x000fe400000f0c67 */
[----:B------:R-:W-:-:S13]  /*2bd0*/  ISETP.GT.AND P0, PT, R3, RZ, P1 ;  /* 0x000000ff0300720c */ /* 0x000fda0000f04270 */
[----:B------:R-:W-:Y:S05]  /*2be0*/  @!P0 BRA `(.L_x_45) ;  /* 0x0000000000048947 */ /* 0x000fea0003800000 */
[----:B------:R0:W5:Y:S02]  /*2bf0*/  LDG.E.LTC128B.U16 R104, desc[UR36][R8.64+0x22] ;  /* 0x0000222408687981 */ /* 0x000164000c1e1520 */
.L_x_45:
[----:B------:R-:W-:Y:S05]  /*2c00*/  BSYNC B1 ;  /* 0x0000000000017941 */ /* 0x000fea0003800000 */
.L_x_44:
[----:B-----5:R-:W-:Y:S01]  /*2c10*/  HADD2.F32 R14, -RZ, R104.H0_H0 ;  /* 0x20000068ff0e7230 */ /* 0x020fe20000004100 */
[----:B------:R-:W-:Y:S01]  /*2c20*/  BSSY B1, `(.L_x_46) ;  /* 0x000000a000017945 */ /* 0x000fe20003800000 */
[----:B------:R-:W-:Y:S02]  /*2c30*/  @P0 IMAD.MOV.U32 R20, RZ, RZ, R92 ;  /* 0x000000ffff140224 */ /* 0x000fe400078e005c */
[----:B------:R-:W-:Y:S02]  /*2c40*/  @P0 IMAD.MOV.U32 R21, RZ, RZ, R93 ;  /* 0x000000ffff150224 */ /* 0x000fe400078e005d */
[----:B------:R-:W-:-:S04]  /*2c50*/  FMUL R14, R14, R89 ;  /* 0x000000590e0e7220 */ /* 0x000fc80000400000 */
[----:B------:R-:W-:-:S05]  /*2c60*/  FFMA R14, R65, R88, R14 ;  /* 0x00000058410e7223 */ /* 0x000fca000000000e */
[----:B------:R-:W-:-:S05]  /*2c70*/  F2FP.F16.F32.PACK_AB R14, RZ, R14 ;  /* 0x0000000eff0e723e */ /* 0x000fca00000000ff */
[----:B------:R0:W-:Y:S01]  /*2c80*/  @P0 STG.E.U16 desc[UR36][R20.64+0x22], R14 ;  /* 0x0000220e14000986 */ /* 0x0001e2000c101524 */
[----:B------:R-:W-:-:S13]  /*2c90*/  ISETP.GT.AND P0, PT, R3, 0x8, P2 ;  /* 0x000000080300780c */ /* 0x000fda0001704270 */
[----:B0-----:R-:W-:Y:S05]  /*2ca0*/  @!P0 BRA `(.L_x_47) ;  /* 0x0000000000048947 */ /* 0x001fea0003800000 */
[----:B------:R0:W5:Y:S02]  /*2cb0*/  LDG.E.LTC128B.U16 R104, desc[UR36][R56.64+0x20] ;  /* 0x0000202438687981 */ /* 0x000164000c1e1520 */
.L_x_47:
[----:B------:R-:W-:Y:S05]  /*2cc0*/  BSYNC B1 ;  /* 0x0000000000017941 */ /* 0x000fea0003800000 */
.L_x_46:
[----:B-----5:R-:W-:Y:S01]  /*2cd0*/  HADD2.F32 R14, -RZ, R104.H0_H0 ;  /* 0x20000068ff0e7230 */ /* 0x020fe20000004100 */
[----:B------:R-:W-:Y:S04]  /*2ce0*/  BSSY B1, `(.L_x_48) ;  /* 0x0000008000017945 */ /* 0x000fe80003800000 */
[----:B------:R-:W-:-:S04]  /*2cf0*/  FMUL R21, R14, R89 ;  /* 0x000000590e157220 */ /* 0x000fc80000400000 */
[----:B------:R-:W-:-:S05]  /*2d00*/  FFMA R21, R66, R88, R21 ;  /* 0x0000005842157223 */ /* 0x000fca0000000015 */
[----:B------:R-:W-:-:S05]  /*2d10*/  F2FP.F16.F32.PACK_AB R21, RZ, R21 ;  /* 0x00000015ff15723e */ /* 0x000fca00000000ff */
[----:B------:R0:W-:Y:S01]  /*2d20*/  @P0 STG.E.U16 desc[UR36][R58.64+0x20], R21 ;  /* 0x000020153a000986 */ /* 0x0001e2000c101524 */
[----:B------:R-:W-:-:S13]  /*2d30*/  ISETP.GT.AND P0, PT, R3, 0x8, P1 ;  /* 0x000000080300780c */ /* 0x000fda0000f04270 */
[----:B0-----:R-:W-:Y:S05]  /*2d40*/  @!P0 BRA `(.L_x_49) ;  /* 0x0000000000048947 */ /* 0x001fea0003800000 */
[----:B------:R0:W5:Y:S02]  /*2d50*/  LDG.E.LTC128B.U16 R104, desc[UR36][R56.64+0x22] ;  /* 0x0000222438687981 */ /* 0x000164000c1e1520 */
.L_x_49:
[----:B------:R-:W-:Y:S05]  /*2d60*/  BSYNC B1 ;  /* 0x0000000000017941 */ /* 0x000fea0003800000 */
.L_x_48:
[----:B-----5:R-:W-:Y:S01]  /*2d70*/  HADD2.F32 R14, -RZ, R104.H0_H0 ;  /* 0x20000068ff0e7230 */ /* 0x020fe20000004100 */
[----:B------:R-:W-:Y:S01]  /*2d80*/  ISETP.GT.AND P2, PT, R4, 0x18, PT ;  /* 0x000000180400780c */ /* 0x000fe20003f44270 */
[----:B------:R-:W-:Y:S03]  /*2d90*/  BSSY B1, `(.L_x_50) ;  /* 0x0000009000017945 */ /* 0x000fe60003800000 */
[----:B------:R-:W-:Y:S01]  /*2da0*/  FMUL R14, R14, R89 ;  /* 0x000000590e0e7220 */ /* 0x000fe20000400000 */
[----:B------:R-:W-:-:S03]  /*2db0*/  P2R R90, PR, RZ, 0x4 ;  /* 0x00000004ff5a7803 */ /* 0x000fc60000000000 */
[----:B------:R-:W-:-:S05]  /*2dc0*/  FFMA R14, R67, R88, R14 ;  /* 0x00000058430e7223 */ /* 0x000fca000000000e */
[----:B------:R-:W-:-:S05]  /*2dd0*/  F2FP.F16.F32.PACK_AB R14, RZ, R14 ;  /* 0x0000000eff0e723e */ /* 0x000fca00000000ff */
[----:B------:R0:W-:Y:S01]  /*2de0*/  @P0 STG.E.U16 desc[UR36][R58.64+0x22], R14 ;  /* 0x0000220e3a000986 */ /* 0x0001e2000c101524 */
[----:B------:R-:W-:-:S13]  /*2df0*/  ISETP.GT.AND P0, PT, R3, RZ, P2 ;  /* 0x000000ff0300720c */ /* 0x000fda0001704270 */
[----:B0-----:R-:W-:Y:S05]  /*2e00*/  @!P0 BRA `(.L_x_51) ;  /* 0x0000000000048947 */ /* 0x001fea0003800000 */
[----:B------:R0:W5:Y:S02]  /*2e10*/  LDG.E.LTC128B.U16 R104, desc[UR36][R8.64+0x30] ;  /* 0x0000302408687981 */ /* 0x000164000c1e1520 */
.L_x_51:
[----:B------:R-:W-:Y:S05]  /*2e20*/  BSYNC B1 ;  /* 0x0000000000017941 */ /* 0x000fea0003800000 */
.L_x_50:
[----:B-----5:R-:W-:Y:S01]  /*2e30*/  HADD2.F32 R14, -RZ, R104.H0_H0 ;  /* 0x20000068ff0e7230 */ /* 0x020fe20000004100 */
[----:B------:R-:W-:Y:S01]  /*2e40*/  ISETP.GT.AND P1, PT, R4, 0x19, PT ;  /* 0x000000190400780c */ /* 0x000fe20003f24270 */
[----:B------:R-:W-:Y:S01]  /*2e50*/  @P0 IMAD.MOV.U32 R20, RZ, RZ, R92 ;  /* 0x000000ffff140224 */ /* 0x000fe200078e005c */
[----:B------:R-:W-:Y:S02]  /*2e60*/  BSSY B1, `(.L_x_52) ;  /* 0x000000b000017945 */ /* 0x000fe40003800000 */
[----:B------:R-:W-:-:S04]  /*2e70*/  FMUL R21, R14, R89 ;  /* 0x000000590e157220 */ /* 0x000fc80000400000 */
[----:B------:R-:W-:Y:S01]  /*2e80*/  FFMA R21, R68, R88, R21 ;  /* 0x0000005844157223 */ /* 0x000fe20000000015 */
[----:B------:R-:W-:-:S04]  /*2e90*/  P2R R68, PR, RZ, 0x2 ;  /* 0x00000002ff447803 */ /* 0x000fc80000000000 */
[----:B------:R-:W-:-:S04]  /*2ea0*/  F2FP.F16.F32.PACK_AB R21, RZ, R21 ;  /* 0x00000015ff15723e */ /* 0x000fc800000000ff */
[----:B------:R-:W-:Y:S01]  /*2eb0*/  PRMT R14, R21, 0x7610, R14 ;  /* 0x00007610150e7816 */ /* 0x000fe2000000000e */
[----:B------:R-:W-:-:S05]  /*2ec0*/  @P0 IMAD.MOV.U32 R21, RZ, RZ, R93 ;  /* 0x000000ffff150224 */ /* 0x000fca00078e005d */
[----:B------:R0:W-:Y:S01]  /*2ed0*/  @P0 STG.E.U16 desc[UR36][R20.64+0x30], R14 ;  /* 0x0000300e14000986 */ /* 0x0001e2000c101524 */
[----:B------:R-:W-:-:S13]  /*2ee0*/  ISETP.GT.AND P0, PT, R3, RZ, P1 ;  /* 0x000000ff0300720c */ /* 0x000fda0000f04270 */
[----:B0-----:R-:W-:Y:S05]  /*2ef0*/  @!P0 BRA `(.L_x_53) ;  /* 0x0000000000048947 */ /* 0x001fea0003800000 */
[----:B------:R0:W5:Y:S02]  /*2f00*/  LDG.E.LTC128B.U16 R104, desc[UR36][R8.64+0x32] ;  /* 0x0000322408687981 */ /* 0x000164000c1e1520 */
.L_x_53:
[----:B------:R-:W-:Y:S05]  /*2f10*/  BSYNC B1 ;  /* 0x0000000000017941 */ /* 0x000fea0003800000 */
.L_x_52:
        /* <DEDUP_REMOVED lines=11> */
.L_x_55:
[----:B------:R-:W-:Y:S05]  /*2fd0*/  BSYNC B1 ;  /* 0x0000000000017941 */ /* 0x000fea0003800000 */
.L_x_54:
        /* <DEDUP_REMOVED lines=9> */
.L_x_57:
[----:B------:R-:W-:Y:S05]  /*3070*/  BSYNC B1 ;  /* 0x0000000000017941 */ /* 0x000fea0003800000 */
.L_x_56:
        /* <DEDUP_REMOVED lines=11> */
.L_x_59:
[----:B------:R-:W-:Y:S05]  /*3130*/  BSYNC B1 ;  /* 0x0000000000017941 */ /* 0x000fea0003800000 */
.L_x_58:
[----:B-----5:R-:W-:Y:S01]  /*3140*/  HADD2.F32 R14, -RZ, R104.H0_H0 ;  /* 0x20000068ff0e7230 */ /* 0x020fe20000004100 */
[----:B------:R-:W-:Y:S01]  /*3150*/  ISETP.GT.AND P1, PT, R4, 0x21, PT ;  /* 0x000000210400780c */ /* 0x000fe20003f24270 */
[----:B------:R-:W-:Y:S01]  /*3160*/  @P0 IMAD.MOV.U32 R20, RZ, RZ, R92 ;  /* 0x000000ffff140224 */ /* 0x000fe200078e005c */
[----:B------:R-:W-:Y:S02]  /*3170*/  BSSY B1, `(.L_x_60) ;  /* 0x000000b000017945 */ /* 0x000fe40003800000 */
[----:B------:R-:W-:Y:S01]  /*3180*/  FMUL R21, R14, R89 ;  /* 0x000000590e157220 */ /* 0x000fe20000400000 */
[----:B------:R-:W-:-:S03]  /*3190*/  P2R R70, PR, RZ, 0x2 ;  /* 0x00000002ff467803 */ /* 0x000fc60000000000 */
[----:B------:R-:W-:-:S05]  /*31a0*/  FFMA R21, R72, R88, R21 ;  /* 0x0000005848157223 */ /* 0x000fca0000000015 */
[----:B------:R-:W-:-:S04]  /*31b0*/  F2FP.F16.F32.PACK_AB R21, RZ, R21 ;  /* 0x00000015ff15723e */ /* 0x000fc800000000ff */
[----:B------:R-:W-:Y:S02]  /*31c0*/  PRMT R14, R21, 0x7610, R14 ;  /* 0x00007610150e7816 */ /* 0x000fe4000000000e */
[----:B------:R-:W-:-:S05]  /*31d0*/  @P0 MOV R21, R93 ;  /* 0x0000005d00150202 */ /* 0x000fca0000000f00 */
[----:B------:R0:W-:Y:S01]  /*31e0*/  @P0 STG.E.U16 desc[UR36][R20.64+0x40], R14 ;  /* 0x0000400e14000986 */ /* 0x0001e2000c101524 */
[----:B------:R-:W-:-:S13]  /*31f0*/  ISETP.GT.AND P0, PT, R3, RZ, P1 ;  /* 0x000000ff0300720c */ /* 0x000fda0000f04270 */
[----:B0-----:R-:W-:Y:S05]  /*3200*/  @!P0 BRA `(.L_x_61) ;  /* 0x0000000000048947 */ /* 0x001fea0003800000 */
[----:B------:R0:W5:Y:S02]  /*3210*/  LDG.E.LTC128B.U16 R104, desc[UR36][R8.64+0x42] ;  /* 0x0000422408687981 */ /* 0x000164000c1e1520 */
.L_x_61:
[----:B------:R-:W-:Y:S05]  /*3220*/  BSYNC B1 ;  /* 0x0000000000017941 */ /* 0x000fea0003800000 */
.L_x_60:
        /* <DEDUP_REMOVED lines=11> */
.L_x_63:
[----:B------:R-:W-:Y:S05]  /*32e0*/  BSYNC B1 ;  /* 0x0000000000017941 */ /* 0x000fea0003800000 */
.L_x_62:
        /* <DEDUP_REMOVED lines=9> */
.L_x_65:
[----:B------:R-:W-:Y:S05]  /*3380*/  BSYNC B1 ;  /* 0x0000000000017941 */ /* 0x000fea0003800000 */
.L_x_64:
        /* <DEDUP_REMOVED lines=11> */
.L_x_67:
[----:B------:R-:W-:Y:S05]  /*3440*/  BSYNC B1 ;  /* 0x0000000000017941 */ /* 0x000fea0003800000 */
.L_x_66:
[----:B-----5:R-:W-:Y:S01]  /*3450*/  HADD2.F32 R14, -RZ, R104.H0_H0 ;  /* 0x20000068ff0e7230 */ /* 0x020fe20000004100 */
[----:B------:R-:W-:Y:S01]  /*3460*/  ISETP.GT.AND P5, PT, R4, 0x29, PT ;  /* 0x000000290400780c */ /* 0x000fe20003fa4270 */
[----:B------:R-:W-:Y:S01]  /*3470*/  @P0 IMAD.MOV.U32 R20, RZ, RZ, R92 ;  /* 0x000000ffff140224 */ /* 0x000fe200078e005c */
[----:B------:R-:W-:Y:S02]  /*3480*/  BSSY B1, `(.L_x_68) ;  /* 0x000000b000017945 */ /* 0x000fe40003800000 */
[----:B------:R-:W-:-:S04]  /*3490*/  FMUL R21, R14, R89 ;  /* 0x000000590e157220 */ /* 0x000fc80000400000 */
[----:B------:R-:W-:-:S05]  /*34a0*/  FFMA R21, R76, R88, R21 ;  /* 0x000000584c157223 */ /* 0x000fca0000000015 */
[----:B------:R-:W-:-:S04]  /*34b0*/  F2FP.F16.F32.PACK_AB R21, RZ, R21 ;  /* 0x00000015ff15723e */ /* 0x000fc800000000ff */
[----:B------:R-:W-:Y:S01]  /*34c0*/  PRMT R14, R21, 0x7610, R14 ;  /* 0x00007610150e7816 */ /* 0x000fe2000000000e */
[----:B------:R-:W-:-:S05]  /*34d0*/  @P0 IMAD.MOV.U32 R21, RZ, RZ, R93 ;  /* 0x000000ffff150224 */ /* 0x000fca00078e005d */
[----:B------:R1:W-:Y:S01]  /*34e0*/  @P0 STG.E.U16 desc[UR36][R20.64+0x50], R14 ;  /* 0x0000500e14000986 */ /* 0x0003e2000c101524 */
[----:B------:R-:W-:Y:S02]  /*34f0*/  ISETP.GT.AND P0, PT, R3, RZ, P5 ;  /* 0x000000ff0300720c */ /* 0x000fe40002f04270 */
[----:B-1----:R-:W-:-:S11]  /*3500*/  P2R R14, PR, RZ, 0x20 ;  /* 0x00000020ff0e7803 */ /* 0x002fd60000000000 */
[----:B------:R-:W-:Y:S05]  /*3510*/  @!P0 BRA `(.L_x_69) ;  /* 0x0000000000048947 */ /* 0x000fea0003800000 */
[----:B------:R1:W5:Y:S02]  /*3520*/  LDG.E.LTC128B.U16 R104, desc[UR36][R8.64+0x52] ;  /* 0x0000522408687981 */ /* 0x000364000c1e1520 */
.L_x_69:
[----:B------:R-:W-:Y:S05]  /*3530*/  BSYNC B1 ;  /* 0x0000000000017941 */ /* 0x000fea0003800000 */
.L_x_68:
        /* <DEDUP_REMOVED lines=11> */
.L_x_71:
[----:B------:R-:W-:Y:S05]  /*35f0*/  BSYNC B1 ;  /* 0x0000000000017941 */ /* 0x000fea0003800000 */
.L_x_70:
        /* <DEDUP_REMOVED lines=9> */
.L_x_73:
[----:B------:R-:W-:Y:S05]  /*3690*/  BSYNC B1 ;  /* 0x0000000000017941 */ /* 0x000fea0003800000 */
.L_x_72:
[----:B-----5:R-:W-:Y:S01]  /*36a0*/  HADD2.F32 R14, -RZ, R104.H0_H0 ;  /* 0x20000068ff0e7230 */ /* 0x020fe20000004100 */
[----:B------:R-:W-:Y:S01]  /*36b0*/  ISETP.GT.AND P3, PT, R4, 0x30, PT ;  /* 0x000000300400780c */ /* 0x000fe20003f64270 */
[----:B------:R-:W-:Y:S03]  /*36c0*/  BSSY B1, `(.L_x_74) ;  /* 0x0000008000017945 */ /* 0x000fe60003800000 */
[----:B------:R-:W-:-:S04]  /*36d0*/  FMUL R14, R14, R89 ;  /* 0x000000590e0e7220 */ /* 0x000fc80000400000 */
[----:B------:R-:W-:-:S05]  /*36e0*/  FFMA R14, R79, R88, R14 ;  /* 0x000000584f0e7223 */ /* 0x000fca000000000e */
[----:B------:R-:W-:-:S05]  /*36f0*/  F2FP.F16.F32.PACK_AB R14, RZ, R14 ;  /* 0x0000000eff0e723e */ /* 0x000fca00000000ff */
[----:B------:R0:W-:Y:S01]  /*3700*/  @P0 STG.E.U16 desc[UR36][R58.64+0x52], R14 ;  /* 0x0000520e3a000986 */ /* 0x0001e2000c101524 */
[----:B------:R-:W-:-:S13]  /*3710*/  ISETP.GT.AND P0, PT, R3, RZ, P3 ;  /* 0x000000ff0300720c */ /* 0x000fda0001f04270 */
[----:B0-----:R-:W-:Y:S05]  /*3720*/  @!P0 BRA `(.L_x_75) ;  /* 0x0000000000048947 */ /* 0x001fea0003800000 */
[----:B------:R0:W5:Y:S02]  /*3730*/  LDG.E.LTC128B.U16 R104, desc[UR36][R8.64+0x60] ;  /* 0x0000602408687981 */ /* 0x000164000c1e1520 */
.L_x_75:
[----:B------:R-:W-:Y:S05]  /*3740*/  BSYNC B1 ;  /* 0x0000000000017941 */ /* 0x000fea0003800000 */
.L_x_74:
        /* <DEDUP_REMOVED lines=10> */
[----:B------:R-:W-:-:S13]  /*37f0*/  ISETP.GT.AND P0, PT, R3, RZ, P2 ;  /* 0x000000ff0300720c */ /* 0x000fda0001704270 */
[----:B0-----:R-:W-:Y:S05]  /*3800*/  @!P0 BRA `(.L_x_77) ;  /* 0x0000000000048947 */ /* 0x001fea0003800000 */
[----:B------:R0:W5:Y:S02]  /*3810*/  LDG.E.LTC128B.U16 R104, desc[UR36][R8.64+0x62] ;  /* 0x0000622408687981 */ /* 0x000164000c1e1520 */
.L_x_77:
[----:B------:R-:W-:Y:S05]  /*3820*/  BSYNC B1 ;  /* 0x0000000000017941 */ /* 0x000fea0003800000 */
.L_x_76:
        /* <DEDUP_REMOVED lines=11> */
.L_x_79:
[----:B------:R-:W-:Y:S05]  /*38e0*/  BSYNC B1 ;  /* 0x0000000000017941 */ /* 0x000fea0003800000 */
.L_x_78:
        /* <DEDUP_REMOVED lines=9> */
.L_x_81:
[----:B------:R-:W-:Y:S05]  /*3980*/  BSYNC B1 ;  /* 0x0000000000017941 */ /* 0x000fea0003800000 */
.L_x_80:
        /* <DEDUP_REMOVED lines=10> */
.L_x_83:
[----:B------:R-:W-:Y:S05]  /*3a30*/  BSYNC B1 ;  /* 0x0000000000017941 */ /* 0x000fea0003800000 */
.L_x_82:
        /* <DEDUP_REMOVED lines=8> */
[----:B------:R-:W-:-:S05]  /*3ac0*/  IADD3 R20, P0, R5, R98, RZ ;  /* 0x0000006205147210 */ /* 0x000fca0007f1e0ff */
[----:B-1----:R-:W-:Y:S01]  /*3ad0*/  IMAD.X R21, R15, 0x1, R99, P0 ;  /* 0x000000010f157824 */ /* 0x002fe200000e0663 */
[----:B------:R-:W-:-:S05]  /*3ae0*/  IADD3 R64, P0, R5, R98, RZ ;  /* 0x0000006205407210 */ /* 0x000fca0007f1e0ff */
[----:B------:R-:W-:Y:S01]  /*3af0*/  IMAD.X R65, R15, 0x1, R99, P0 ;  /* 0x000000010f417824 */ /* 0x000fe200000e0663 */
[----:B------:R-:W-:-:S05]  /*3b00*/  IADD3 R14, P0, R5, R92, RZ ;  /* 0x0000005c050e7210 */ /* 0x000fca0007f1e0ff */
[----:B------:R-:W-:Y:S01]  /*3b10*/  IMAD.X R15, R15, 0x1, R93, P0 ;  /* 0x000000010f0f7824 */ /* 0x000fe200000e065d */
[----:B------:R-:W-:-:S04]  /*3b20*/  ISETP.GT.AND P0, PT, R4, 0x39, PT ;  /* 0x000000390400780c */ /* 0x000fc80003f04270 */
[----:B------:R-:W-:-:S13]  /*3b30*/  ISETP.GT.AND P4, PT, R3, RZ, P0 ;  /* 0x000000ff0300720c */ /* 0x000fda0000784270 */
[----:B------:R-:W-:Y:S05]  /*3b40*/  @!P4 BRA `(.L_x_85) ;  /* 0x000000000004c947 */ /* 0x000fea0003800000 */
[----:B------:R1:W5:Y:S02]  /*3b50*/  LDG.E.LTC128B.U16 R104, desc[UR36][R8.64+0x72] ;  /* 0x0000722408687981 */ /* 0x000364000c1e1520 */
.L_x_85:
[----:B------:R-:W-:Y:S05]  /*3b60*/  BSYNC B1 ;  /* 0x0000000000017941 */ /* 0x000fea0003800000 */
.L_x_84:
        /* <DEDUP_REMOVED lines=9> */
.L_x_87:
[----:B------:R-:W-:Y:S05]  /*3c00*/  BSYNC B1 ;  /* 0x0000000000017941 */ /* 0x000fea0003800000 */
.L_x_86:
        /* <DEDUP_REMOVED lines=9> */
.L_x_89:
[----:B------:R-:W-:Y:S05]  /*3ca0*/  BSYNC B1 ;  /* 0x0000000000017941 */ /* 0x000fea0003800000 */
.L_x_88:
[----:B-----5:R-:W-:-:S05]  /*3cb0*/  HADD2.F32 R4, -RZ, R104.H0_H0 ;  /* 0x20000068ff047230 */ /* 0x020fca0000004100 */
[----:B------:R-:W-:-:S04]  /*3cc0*/  FMUL R4, R4, R89 ;  /* 0x0000005904047220 */ /* 0x000fc80000400000 */
[----:B------:R-:W-:-:S05]  /*3cd0*/  FFMA R4, R87, R88, R4 ;  /* 0x0000005857047223 */ /* 0x000fca0000000004 */
[----:B------:R-:W-:-:S04]  /*3ce0*/  F2FP.F16.F32.PACK_AB R4, RZ, R4 ;  /* 0x00000004ff04723e */ /* 0x000fc800000000ff */
[----:B-1-34-:R-:W-:-:S05]  /*3cf0*/  PRMT R8, R4, 0x7610, R8 ;  /* 0x0000761004087816 */ /* 0x01afca0000000008 */
[----:B------:R1:W-:Y:S01]  /*3d00*/  @P4 STG.E.U16 desc[UR36][R58.64+0x72], R8 ;  /* 0x000072083a004986 */ /* 0x0003e2000c101524 */
[----:B------:R-:W-:-:S13]  /*3d10*/  ISETP.GT.AND P4, PT, R3, 0x80, P6 ;  /* 0x000000800300780c */ /* 0x000fda0003784270 */
[----:B------:R-:W3:Y:S01]  /*3d20*/  @P4 LDG.E.LTC128B.U16 R104, desc[UR36][R62.64] ;  /* 0x000000243e684981 */ /* 0x000ee2000c1e1520 */
[----:B------:R-:W-:Y:S01]  /*3d30*/  BSSY B1, `(.L_x_90) ;  /* 0x000000a000017945 */ /* 0x000fe20003800000 */
[----:B---3--:R-:W-:-:S05]  /*3d40*/  HADD2.F32 R4, -RZ, R104.H0_H0 ;  /* 0x20000068ff047230 */ /* 0x008fca0000004100 */
[----:B------:R-:W-:-:S04]  /*3d50*/  FMUL R5, R4, R89 ;  /* 0x0000005904057220 */ /* 0x000fc80000400000 */
[----:B------:R-:W-:-:S05]  /*3d60*/  FFMA R5, R24, R88, R5 ;  /* 0x0000005818057223 */ /* 0x000fca0000000005 */
[----:B------:R-:W-:-:S05]  /*3d70*/  F2FP.F16.F32.PACK_AB R5, RZ, R5 ;  /* 0x00000005ff05723e */ /* 0x000fca00000000ff */
[----:B------:R1:W-:Y:S01]  /*3d80*/  @P4 STG.E.U16 desc[UR36][R14.64], R5 ;  /* 0x000000050e004986 */ /* 0x0003e2000c101524 */
[----:B------:R-:W-:-:S04]  /*3d90*/  ISETP.NE.AND P4, PT, R107, RZ, PT ;  /* 0x000000ff6b00720c */ /* 0x000fc80003f85270 */
[----:B------:R-:W-:-:S13]  /*3da0*/  ISETP.GT.AND P4, PT, R3, 0x80, P4 ;  /* 0x000000800300780c */ /* 0x000fda0002784270 */
[----:B-1----:R-:W-:Y:S05]  /*3db0*/  @!P4 BRA `(.L_x_91) ;  /* 0x000000000004c947 */ /* 0x002fea0003800000 */
[----:B------:R1:W5:Y:S02]  /*3dc0*/  LDG.E.LTC128B.U16 R104, desc[UR36][R60.64+0x2] ;  /* 0x000002243c687981 */ /* 0x000364000c1e1520 */
.L_x_91:
[----:B------:R-:W-:Y:S05]  /*3dd0*/  BSYNC B1 ;  /* 0x0000000000017941 */ /* 0x000fea0003800000 */
.L_x_90:
[----:B-----5:R-:W-:Y:S01]  /*3de0*/  HADD2.F32 R4, -RZ, R104.H0_H0 ;  /* 0x20000068ff047230 */ /* 0x020fe20000004100 */
[----:B------:R-:W-:Y:S01]  /*3df0*/  ISETP.GT.AND P6, PT, R3, 0x88, P6 ;  /* 0x000000880300780c */ /* 0x000fe200037c4270 */
        /* <DEDUP_REMOVED lines=8> */
[----:B------:R-:W-:Y:S05]  /*3e80*/  @!P6 BRA `(.L_x_93) ;  /* 0x000000000004e947 */ /* 0x000fea0003800000 */
[----:B------:R4:W5:Y:S02]  /*3e90*/  LDG.E.LTC128B.U16 R104, desc[UR36][R6.64] ;  /* 0x0000002406687981 */ /* 0x000964000c1e1520 */
.L_x_93:
[----:B------:R-:W-:Y:S05]  /*3ea0*/  BSYNC B1 ;  /* 0x0000000000017941 */ /* 0x000fea0003800000 */
.L_x_92:
[----:B---3-5:R-:W-:Y:S01]  /*3eb0*/  HADD2.F32 R4, -RZ, R104.H0_H0 ;  /* 0x20000068ff047230 */ /* 0x028fe20000004100 */
[----:B------:R-:W-:Y:S01]  /*3ec0*/  ISETP.NE.AND P4, PT, R107, RZ, PT ;  /* 0x000000ff6b00720c */ /* 0x000fe20003f85270 */
[----:B------:R-:W-:Y:S03]  /*3ed0*/  BSSY B1, `(.L_x_94) ;  /* 0x0000008000017945 */ /* 0x000fe60003800000 */
[----:B------:R-:W-:Y:S01]  /*3ee0*/  FMUL R5, R4, R89 ;  /* 0x0000005904057220 */ /* 0x000fe20000400000 */
[----:B------:R-:W-:-:S03]  /*3ef0*/  ISETP.GT.AND P4, PT, R3, 0x88, P4 ;  /* 0x000000880300780c */ /* 0x000fc60002784270 */
[----:B------:R-:W-:-:S05]  /*3f00*/  FFMA R5, R26, R88, R5 ;  /* 0x000000581a057223 */ /* 0x000fca0000000005 */
[----:B------:R-:W-:-:S05]  /*3f10*/  F2FP.F16.F32.PACK_AB R5, RZ, R5 ;  /* 0x00000005ff05723e */ /* 0x000fca00000000ff */
[----:B------:R3:W-:Y:S01]  /*3f20*/  @P6 STG.E.U16 desc[UR36][R20.64], R5 ;  /* 0x0000000514006986 */ /* 0x0007e2000c101524 */
[----:B------:R-:W-:Y:S05]  /*3f30*/  @!P4 BRA `(.L_x_95) ;  /* 0x000000000004c947 */ /* 0x000fea0003800000 */
[----:B------:R0:W5:Y:S02]  /*3f40*/  LDG.E.LTC128B.U16 R104, desc[UR36][R10.64+0x2] ;  /* 0x000002240a687981 */ /* 0x000164000c1e1520 */
.L_x_95:
[----:B------:R-:W-:Y:S05]  /*3f50*/  BSYNC B1 ;  /* 0x0000000000017941 */ /* 0x000fea0003800000 */
.L_x_94:
[----:B-----5:R-:W-:Y:S01]  /*3f60*/  HADD2.F32 R4, -RZ, R104.H0_H0 ;  /* 0x20000068ff047230 */ /* 0x020fe20000004100 */
[----:B------:R-:W-:Y:S01]  /*3f70*/  ISETP.NE.AND P6, PT, R108, RZ, PT ;  /* 0x000000ff6c00720c */ /* 0x000fe20003fc5270 */
[----:B------:R-:W-:Y:S03]  /*3f80*/  BSSY B1, `(.L_x_96) ;  /* 0x0000008000017945 */ /* 0x000fe60003800000 */
[----:B------:R-:W-:-:S04]  /*3f90*/  FMUL R4, R4, R89 ;  /* 0x0000005904047220 */ /* 0x000fc80000400000 */
[----:B------:R-:W-:-:S05]  /*3fa0*/  FFMA R4, R27, R88, R4 ;  /* 0x000000581b047223 */ /* 0x000fca0000000004 */
[----:B------:R-:W-:-:S05]  /*3fb0*/  F2FP.F16.F32.PACK_AB R4, RZ, R4 ;  /* 0x00000004ff04723e */ /* 0x000fca00000000ff */
[----:B------:R0:W-:Y:S01]  /*3fc0*/  @P4 STG.E.U16 desc[UR36][R64.64+0x2], R4 ;  /* 0x0000020440004986 */ /* 0x0001e2000c101524 */
[----:B------:R-:W-:-:S13]  /*3fd0*/  ISETP.GT.AND P4, PT, R3, 0x80, P6 ;  /* 0x000000800300780c */ /* 0x000fda0003784270 */
[----:B0-----:R-:W-:Y:S05]  /*3fe0*/  @!P4 BRA `(.L_x_97) ;  /* 0x000000000004c947 */ /* 0x001fea0003800000 */
[----:B------:R0:W5:Y:S02]  /*3ff0*/  LDG.E.LTC128B.U16 R104, desc[UR36][R60.64+0x10] ;  /* 0x000010243c687981 */ /* 0x000164000c1e1520 */
.L_x_97:
[----:B------:R-:W-:Y:S05]  /*4000*/  BSYNC B1 ;  /* 0x0000000000017941 */ /* 0x000fea0003800000 */
.L_x_96:
[----:B-----5:R-:W-:Y:S01]  /*4010*/  HADD2.F32 R4, -RZ, R104.H0_H0 ;  /* 0x20000068ff047230 */ /* 0x020fe20000004100 */
[----:B------:R-:W-:Y:S01]  /*4020*/  ISETP.NE.AND P6, PT, R105, RZ, PT ;  /* 0x000000ff6900720c */ /* 0x000fe20003fc5270 */
[----:B------:R-:W-:Y:S03]  /*4030*/  BSSY B1, `(.L_x_98) ;  /* 0x000000b000017945 */ /* 0x000fe60003800000 */
[----:B---3--:R-:W-:Y:S01]  /*4040*/  FMUL R5, R4, R89 ;  /* 0x0000005904057220 */ /* 0x008fe20000400000 */
[----:B------:R-:W-:-:S03]  /*4050*/  @P4 IMAD.MOV.U32 R4, RZ, RZ, R14 ;  /* 0x000000ffff044224 */ /* 0x000fc600078e000e */
[----:B------:R-:W-:-:S05]  /*4060*/  FFMA R5, R28, R88, R5 ;  /* 0x000000581c057223 */ /* 0x000fca0000000005 */
[----:B------:R-:W-:-:S04]  /*4070*/  F2FP.F16.F32.PACK_AB R5, RZ, R5 ;  /* 0x00000005ff05723e */ /* 0x000fc800000000ff */
[----:B----4-:R-:W-:Y:S01]  /*4080*/  PRMT R6, R5, 0x7610, R6 ;  /* 0x0000761005067816 */ /* 0x010fe20000000006 */
[----:B------:R-:W-:-:S05]  /*4090*/  @P4 IMAD.MOV.U32 R5, RZ, RZ, R15 ;  /* 0x000000ffff054224 */ /* 0x000fca00078e000f */
[----:B------:R3:W-:Y:S01]  /*40a0*/  @P4 STG.E.U16 desc[UR36][R4.64+0x10], R6 ;  /* 0x0000100604004986 */ /* 0x0007e2000c101524 */
[----:B------:R-:W-:-:S13]  /*40b0*/  ISETP.GT.AND P4, PT, R3, 0x80, P6 ;  /* 0x000000800300780c */ /* 0x000fda0003784270 */
[----:B---3--:R-:W-:Y:S05]  /*40c0*/  @!P4 BRA `(.L_x_99) ;  /* 0x000000000004c947 */ /* 0x008fea0003800000 */
[----:B------:R3:W5:Y:S02]  /*40d0*/  LDG.E.LTC128B.U16 R104, desc[UR36][R60.64+0x12] ;  /* 0x000012243c687981 */ /* 0x000764000c1e1520 */
.L_x_99:
[----:B------:R-:W-:Y:S05]  /*40e0*/  BSYNC B1 ;  /* 0x0000000000017941 */ /* 0x000fea0003800000 */
.L_x_98:
[----:B-----5:R-:W-:Y:S01]  /*40f0*/  HADD2.F32 R4, -RZ, R104.H0_H0 ;  /* 0x20000068ff047230 */ /* 0x020fe20000004100 */
[----:B------:R-:W-:Y:S01]  /*4100*/  BSSY B1, `(.L_x_100) ;  /* 0x000000c000017945 */ /* 0x000fe20003800000 */
[----:B------:R-:W-:-:S03]  /*4110*/  @P4 IMAD.MOV.U32 R5, RZ, RZ, R15 ;  /* 0x000000ffff054224 */ /* 0x000fc600078e000f */
[----:B------:R-:W-:-:S04]  /*4120*/  FMUL R4, R4, R89 ;  /* 0x0000005904047220 */ /* 0x000fc80000400000 */
[----:B------:R-:W-:-:S05]  /*4130*/  FFMA R4, R29, R88, R4 ;  /* 0x000000581d047223 */ /* 0x000fca0000000004 */
[----:B------:R-:W-:-:S04]  /*4140*/  F2FP.F16.F32.PACK_AB R4, RZ, R4 ;  /* 0x00000004ff04723e */ /* 0x000fc800000000ff */
[----:B------:R-:W-:Y:S01]  /*4150*/  PRMT R6, R4, 0x7610, R6 ;  /* 0x0000761004067816 */ /* 0x000fe20000000006 */
[----:B------:R-:W-:-:S05]  /*4160*/  @P4 IMAD.MOV.U32 R4, RZ, RZ, R14 ;  /* 0x000000ffff044224 */ /* 0x000fca00078e000e */
[----:B------:R4:W-:Y:S01]  /*4170*/  @P4 STG.E.U16 desc[UR36][R4.64+0x12], R6 ;  /* 0x0000120604004986 */ /* 0x0009e2000c101524 */
[----:B------:R-:W-:-:S04]  /*4180*/  ISETP.NE.AND P4, PT, R108, RZ, PT ;  /* 0x000000ff6c00720c */ /* 0x000fc80003f85270 */
[----:B------:R-:W-:-:S13]  /*4190*/  ISETP.GT.AND P4, PT, R3, 0x88, P4 ;  /* 0x000000880300780c */ /* 0x000fda0002784270 */
[----:B----4-:R-:W-:Y:S05]  /*41a0*/  @!P4 BRA `(.L_x_101) ;  /* 0x000000000004c947 */ /* 0x010fea0003800000 */
[----:B------:R4:W5:Y:S02]  /*41b0*/  LDG.E.LTC128B.U16 R104, desc[UR36][R10.64+0x10] ;  /* 0x000010240a687981 */ /* 0x000964000c1e1520 */
.L_x_101:
[----:B------:R-:W-:Y:S05]  /*41c0*/  BSYNC B1 ;  /* 0x0000000000017941 */ /* 0x000fea0003800000 */
.L_x_100:
        /* <DEDUP_REMOVED lines=9> */
.L_x_103:
[----:B------:R-:W-:Y:S05]  /*4260*/  BSYNC B1 ;  /* 0x0000000000017941 */ /* 0x000fea0003800000 */
.L_x_102:
[----:B-----5:R-:W-:Y:S01]  /*4270*/  HADD2.F32 R4, -RZ, R104.H0_H0 ;  /* 0x20000068ff047230 */ /* 0x020fe20000004100 */
[----:B------:R-:W-:Y:S01]  /*4280*/  ISETP.NE.AND P6, PT, R106, RZ, PT ;  /* 0x000000ff6a00720c */ /* 0x000fe20003fc5270 */
        /* <DEDUP_REMOVED lines=8> */
[----:B------:R-:W-:-:S13]  /*4310*/  ISETP.GT.AND P4, PT, R3, 0x80, P6 ;  /* 0x000000800300780c */ /* 0x000fda0003784270 */
[----:B0-----:R-:W-:Y:S05]  /*4320*/  @!P4 BRA `(.L_x_105) ;  /* 0x000000000004c947 */ /* 0x001fea0003800000 */
[----:B------:R0:W5:Y:S02]  /*4330*/  LDG.E.LTC128B.U16 R104, desc[UR36][R60.64+0x20] ;  /* 0x000020243c687981 */ /* 0x000164000c1e1520 */
.L_x_105:
[----:B------:R-:W-:Y:S05]  /*4340*/  BSYNC B1 ;  /* 0x0000000000017941 */ /* 0x000fea0003800000 */
.L_x_104:
[----:B-----5:R-:W-:Y:S01]  /*4350*/  HADD2.F32 R4, -RZ, R104.H0_H0 ;  /* 0x20000068ff047230 */ /* 0x020fe20000004100 */
[----:B------:R-:W-:Y:S01]  /*4360*/  ISETP.NE.AND P6, PT, R23, RZ, PT ;  /* 0x000000ff1700720c */ /* 0x000fe20003fc5270 */
[----:B------:R-:W-:Y:S03]  /*4370*/  BSSY B1, `(.L_x_106) ;  /* 0x000000b000017945 */ /* 0x000fe60003800000 */
[----:B------:R-:W-:Y:S01]  /*4380*/  FMUL R5, R4, R89 ;  /* 0x0000005904057220 */ /* 0x000fe20000400000 */
[----:B------:R-:W-:-:S03]  /*4390*/  @P4 IMAD.MOV.U32 R4, RZ, RZ, R14 ;  /* 0x000000ffff044224 */ /* 0x000fc600078e000e */
        /* <DEDUP_REMOVED lines=8> */
.L_x_107:
[----:B------:R-:W-:Y:S05]  /*4420*/  BSYNC B1 ;  /* 0x0000000000017941 */ /* 0x000fea0003800000 */
.L_x_106:
        /* <DEDUP_REMOVED lines=11> */
[----:B0-----:R-:W-:Y:S05]  /*44e0*/  @!P4 BRA `(.L_x_109) ;  /* 0x000000000004c947 */ /* 0x001fea0003800000 */
[----:B------:R0:W5:Y:S02]  /*44f0*/  LDG.E.LTC128B.U16 R104, desc[UR36][R10.64+0x20] ;  /* 0x000020240a687981 */ /* 0x000164000c1e1520 */
.L_x_109:
[----:B------:R-:W-:Y:S05]  /*4500*/  BSYNC B1 ;  /* 0x0000000000017941 */ /* 0x000fea0003800000 */
.L_x_108:
[----:B-----5:R-:W-:Y:S01]  /*4510*/  HADD2.F32 R4, -RZ, R104.H0_H0 ;  /* 0x20000068ff047230 */ /* 0x020fe20000004100 */
[----:B------:R-:W-:Y:S04]  /*4520*/  BSSY B1, `(.L_x_110) ;  /* 0x000000b000017945 */ /* 0x000fe80003800000 */
        /* <DEDUP_REMOVED lines=10> */
.L_x_111:
[----:B------:R-:W-:Y:S05]  /*45d0*/  BSYNC B1 ;  /* 0x0000000000017941 */ /* 0x000fea0003800000 */
.L_x_110:
        /* <DEDUP_REMOVED lines=13> */
.L_x_113:
[----:B------:R-:W-:Y:S05]  /*46b0*/  BSYNC B1 ;  /* 0x0000000000017941 */ /* 0x000fea0003800000 */
.L_x_112:
        /* <DEDUP_REMOVED lines=13> */
.L_x_115:
[----:B------:R-:W-:Y:S05]  /*4790*/  BSYNC B1 ;  /* 0x0000000000017941 */ /* 0x000fea0003800000 */
.L_x_114:
        /* <DEDUP_REMOVED lines=13> */
.L_x_117:
[----:B------:R-:W-:Y:S05]  /*4870*/  BSYNC B1 ;  /* 0x0000000000017941 */ /* 0x000fea0003800000 */
.L_x_116:
        /* <DEDUP_REMOVED lines=12> */
.L_x_119:
[----:B------:R-:W-:Y:S05]  /*4940*/  BSYNC B1 ;  /* 0x0000000000017941 */ /* 0x000fea0003800000 */
.L_x_118:
        /* <DEDUP_REMOVED lines=13> */
.L_x_121:
[----:B------:R-:W-:Y:S05]  /*4a20*/  BSYNC B1 ;  /* 0x0000000000017941 */ /* 0x000fea0003800000 */
.L_x_120:
[----:B-----5:R-:W-:Y:S01]  /*4a30*/  HADD2.F32 R4, -RZ, R104.H0_H0 ;  /* 0x20000068ff047230 */ /* 0x020fe20000004100 */
[----:B------:R-:W-:Y:S01]  /*4a40*/  ISETP.NE.AND P6, PT, R70, RZ, PT ;  /* 0x000000ff4600720c */ /* 0x000fe20003fc5270 */
[----:B------:R-:W-:Y:S03]  /*4a50*/  BSSY B1, `(.L_x_122) ;  /* 0x000000b000017945 */ /* 0x000fe60003800000 */
[----:B------:R-:W-:Y:S01]  /*4a60*/  FMUL R5, R4, R89 ;  /* 0x0000005904057220 */ /* 0x000fe20000400000 */
[----:B------:R-:W-:-:S03]  /*4a70*/  @P4 MOV R4, R14 ;  /* 0x0000000e00044202 */ /* 0x000fc60000000f00 */
        /* <DEDUP_REMOVED lines=8> */
.L_x_123:
[----:B------:R-:W-:Y:S05]  /*4b00*/  BSYNC B1 ;  /* 0x0000000000017941 */ /* 0x000fea0003800000 */
.L_x_122:
        /* <DEDUP_REMOVED lines=13> */
.L_x_125:
[----:B------:R-:W-:Y:S05]  /*4be0*/  BSYNC B1 ;  /* 0x0000000000017941 */ /* 0x000fea0003800000 */
.L_x_124:
        /* <DEDUP_REMOVED lines=12> */
.L_x_127:
[----:B------:R-:W-:Y:S05]  /*4cb0*/  BSYNC B1 ;  /* 0x0000000000017941 */ /* 0x000fea0003800000 */
.L_x_126:
        /* <DEDUP_REMOVED lines=13> */
.L_x_129:
[----:B------:R-:W-:Y:S05]  /*4d90*/  BSYNC B1 ;  /* 0x0000000000017941 */ /* 0x000fea0003800000 */
.L_x_128:
        /* <DEDUP_REMOVED lines=12> */
.L_x_131:
[----:B------:R-:W-:Y:S05]  /*4e60*/  BSYNC B1 ;  /* 0x0000000000017941 */ /* 0x000fea0003800000 */
.L_x_130:
        /* <DEDUP_REMOVED lines=12> */
.L_x_133:
[----:B------:R-:W-:Y:S05]  /*4f30*/  BSYNC B1 ;  /* 0x0000000000017941 */ /* 0x000fea0003800000 */
.L_x_132:
[----:B-----5:R-:W-:Y:S01]  /*4f40*/  HADD2.F32 R4, -RZ, R104.H0_H0 ;  /* 0x20000068ff047230 */ /* 0x020fe20000004100 */
[----:B------:R-:W-:Y:S01]  /*4f50*/  ISETP.GT.AND P5, PT, R3, 0x88, P5 ;  /* 0x000000880300780c */ /* 0x000fe20002fa4270 */
        /* <DEDUP_REMOVED lines=8> */
[----:B------:R-:W-:Y:S05]  /*4fe0*/  @!P5 BRA `(.L_x_135) ;  /* 0x000000000004d947 */ /* 0x000fea0003800000 */
[----:B------:R0:W5:Y:S02]  /*4ff0*/  LDG.E.LTC128B.U16 R104, desc[UR36][R10.64+0x52] ;  /* 0x000052240a687981 */ /* 0x000164000c1e1520 */
.L_x_135:
[----:B------:R-:W-:Y:S05]  /*5000*/  BSYNC B1 ;  /* 0x0000000000017941 */ /* 0x000fea0003800000 */
.L_x_134:
[----:B0----5:R-:W-:Y:S01]  /*5010*/  HADD2.F32 R4, -RZ, R104.H0_H0 ;  /* 0x20000068ff047230 */ /* 0x021fe20000004100 */
        /* <DEDUP_REMOVED lines=11> */
.L_x_137:
[----:B------:R-:W-:Y:S05]  /*50d0*/  BSYNC B1 ;  /* 0x0000000000017941 */ /* 0x000fea0003800000 */
.L_x_136:
[----:B0----5:R-:W-:Y:S01]  /*50e0*/  HADD2.F32 R4, -RZ, R104.H0_H0 ;  /* 0x20000068ff047230 */ /* 0x021fe20000004100 */
        /* <DEDUP_REMOVED lines=11> */
.L_x_139:
[----:B------:R-:W-:Y:S05]  /*51a0*/  BSYNC B1 ;  /* 0x0000000000017941 */ /* 0x000fea0003800000 */
.L_x_138:
        /* <DEDUP_REMOVED lines=12> */
.L_x_141:
[----:B------:R-:W-:Y:S05]  /*5270*/  BSYNC B1 ;  /* 0x0000000000017941 */ /* 0x000fea0003800000 */
.L_x_140:
        /* <DEDUP_REMOVED lines=12> */
.L_x_143:
[----:B------:R-:W-:Y:S05]  /*5340*/  BSYNC B1 ;  /* 0x0000000000017941 */ /* 0x000fea0003800000 */
.L_x_142:
        /* <DEDUP_REMOVED lines=12> */
.L_x_145:
[----:B------:R-:W-:Y:S05]  /*5410*/  BSYNC B1 ;  /* 0x0000000000017941 */ /* 0x000fea0003800000 */
.L_x_144:
        /* <DEDUP_REMOVED lines=12> */
.L_x_147:
[----:B------:R-:W-:Y:S05]  /*54e0*/  BSYNC B1 ;  /* 0x0000000000017941 */ /* 0x000fea0003800000 */
.L_x_146:
        /* <DEDUP_REMOVED lines=9> */
.L_x_149:
[----:B------:R-:W-:Y:S05]  /*5580*/  BSYNC B1 ;  /* 0x0000000000017941 */ /* 0x000fea0003800000 */
.L_x_148:
        /* <DEDUP_REMOVED lines=12> */
.L_x_151:
[----:B------:R-:W-:Y:S05]  /*5650*/  BSYNC B1 ;  /* 0x0000000000017941 */ /* 0x000fea0003800000 */
.L_x_150:
[----:B------:R-:W-:Y:S05]  /*5660*/  @!P0 BRA `(.L_x_152) ;  /* 0x0000001400f08947 */ /* 0x000fea0003800000 */
[----:B-----5:R-:W-:-:S05]  /*5670*/  HADD2.F32 R104, -RZ, R104.H0_H0 ;  /* 0x20000068ff687230 */ /* 0x020fca0000004100 */
[----:B------:R-:W-:-:S04]  /*5680*/  FMUL R104, R104, R89 ;  /* 0x0000005968687220 */ /* 0x000fc80000400000 */
[----:B------:R-:W-:-:S05]  /*5690*/  FFMA R104, R55, R88, R104 ;  /* 0x0000005837687223 */ /* 0x000fca0000000068 */
[----:B------:R-:W-:-:S05]  /*56a0*/  F2FP.F16.F32.PACK_AB R104, RZ, R104 ;  /* 0x00000068ff68723e */ /* 0x000fca00000000ff */
[----:B------:R0:W-:Y:S01]  /*56b0*/  STG.E.U16 desc[UR36][R12.64+0x72], R104 ;  /* 0x000072680c007986 */ /* 0x0001e2000c101524 */
[----:B------:R-:W-:Y:S05]  /*56c0*/  BRA `(.L_x_152) ;  /* 0x0000001400d87947 */ /* 0x000fea0003800000 */
.L_x_29:
[----:B------:R-:W-:Y:S01]  /*56d0*/  ULDC.64 UR4, c[0x0][0x5c0] ;  /* 0x0001700000047ab9 */ /* 0x000fe20000000a00 */
[----:B------:R-:W-:Y:S01]  /*56e0*/  ISETP.GT.AND P3, PT, R4, 0x1, PT ;  /* 0x000000010400780c */ /* 0x000fe20003f64270 */
[-C--:B------:R-:W-:Y:S01]  /*56f0*/  FMUL R56, R56, R88.reuse ;  /* 0x0000005838387220 */ /* 0x080fe20000400000 */
[----:B------:R-:W-:Y:S01]  /*5700*/  LEA R14, P1, R104, UR4, 0x1 ;  /* 0x00000004680e7c11 */ /* 0x000fe2000f8208ff */
[-C--:B------:R-:W-:Y:S01]  /*5710*/  FMUL R57, R57, R88.reuse ;  /* 0x0000005839397220 */ /* 0x080fe20000400000 */
[----:B------:R-:W-:Y:S01]  /*5720*/  IMAD.SHL.U32 R7, R12, 0x10, RZ ;  /* 0x000000100c077824 */ /* 0x000fe200078e00ff */
[----:B------:R-:W-:Y:S01]  /*5730*/  ISETP.GT.AND P2, PT, R3, 0x8, P6 ;  /* 0x000000080300780c */ /* 0x000fe20003744270 */
[-C--:B------:R-:W-:Y:S01]  /*5740*/  FMUL R58, R58, R88.reuse ;  /* 0x000000583a3a7220 */ /* 0x080fe20000400000 */
[----:B------:R-:W-:Y:S01]  /*5750*/  LEA.HI.X R15, R104, UR5, R93, 0x1, P1 ;  /* 0x00000005680f7c11 */ /* 0x000fe200088f0c5d */
[-C--:B------:R-:W-:Y:S01]  /*5760*/  FMUL R59, R59, R88.reuse ;  /* 0x000000583b3b7220 */ /* 0x080fe20000400000 */
[----:B------:R-:W-:Y:S01]  /*5770*/  ISETP.GT.AND P1, PT, R3, RZ, P3 ;  /* 0x000000ff0300720c */ /* 0x000fe20001f24270 */
[----:B------:R-:W-:Y:S01]  /*5780*/  FMUL R60, R60, R88 ;  /* 0x000000583c3c7220 */ /* 0x000fe20000400000 */
[----:B------:R-:W-:Y:S01]  /*5790*/  F2FP.F16.F32.PACK_AB R56, RZ, R56 ;  /* 0x00000038ff38723e */ /* 0x000fe200000000ff */
[-C--:B------:R-:W-:Y:S01]  /*57a0*/  FMUL R61, R61, R88.reuse ;  /* 0x000000583d3d7220 */ /* 0x080fe20000400000 */
[----:B------:R-:W-:Y:S01]  /*57b0*/  F2FP.F16.F32.PACK_AB R57, RZ, R57 ;  /* 0x00000039ff39723e */ /* 0x000fe200000000ff */
[----:B------:R-:W-:Y:S01]  /*57c0*/  FMUL R63, R63, R88 ;  /* 0x000000583f3f7220 */ /* 0x000fe20000400000 */
[C---:B------:R-:W-:Y:S01]  /*57d0*/  SHF.L.U64.HI R5, R12.reuse, 0x4, R13 ;  /* 0x000000040c057819 */ /* 0x040fe2000001020d */
[----:B------:R-:W-:Y:S01]  /*57e0*/  @P0 STG.E.U16 desc[UR36][R14.64], R56 ;  /* 0x000000380e000986 */ /* 0x000fe2000c101524 */
[----:B------:R-:W-:Y:S01]  /*57f0*/  PRMT R9, R57, 0x7610, R9 ;  /* 0x0000761039097816 */ /* 0x000fe20000000009 */
[----:B------:R-:W-:Y:S01]  /*5800*/  IMAD.SHL.U32 R57, R12, 0x100, RZ ;  /* 0x000001000c397824 */ /* 0x000fe200078e00ff */
[----:B------:R-:W-:Y:S01]  /*5810*/  IADD3 R8, P0, R7, R14, RZ ;  /* 0x0000000e07087210 */ /* 0x000fe20007f1e0ff */
[----:B------:R-:W-:Y:S01]  /*5820*/  FMUL R62, R62, R88 ;  /* 0x000000583e3e7220 */ /* 0x000fe20000400000 */
[----:B------:R-:W-:Y:S01]  /*5830*/  F2FP.F16.F32.PACK_AB R58, RZ, R58 ;  /* 0x0000003aff3a723e */ /* 0x000fe200000000ff */
[--C-:B------:R-:W-:Y:S01]  /*5840*/  @P1 IMAD.MOV.U32 R10, RZ, RZ, R14.reuse ;  /* 0x000000ffff0a1224 */ /* 0x100fe200078e000e */
[----:B------:R-:W-:Y:S01]  /*5850*/  SHF.L.U64.HI R23, R12, 0x8, R13 ;  /* 0x000000080c177819 */ /* 0x000fe2000001020d */
[--C-:B------:R-:W-:Y:S01]  /*5860*/  @P1 IMAD.MOV.U32 R11, RZ, RZ, R15.reuse ;  /* 0x000000ffff0b1224 */ /* 0x100fe200078e000f */
[----:B------:R-:W-:Y:S01]  /*5870*/  ISETP.GT.AND P4, PT, R4, 0x8, PT ;  /* 0x000000080400780c */ /* 0x000fe20003f84270 */
[-C--:B------:R-:W-:Y:S01]  /*5880*/  FMUL R64, R64, R88.reuse ;  /* 0x0000005840407220 */ /* 0x080fe20000400000 */
[----:B------:R-:W-:Y:S01]  /*5890*/  F2FP.F16.F32.PACK_AB R59, RZ, R59 ;  /* 0x0000003bff3b723e */ /* 0x000fe200000000ff */
[----:B------:R-:W-:Y:S01]  /*58a0*/  FMUL R65, R65, R88 ;  /* 0x0000005841417220 */ /* 0x000fe20000400000 */
[----:B------:R0:W-:Y:S01]  /*58b0*/  @P1 STG.E.U16 desc[UR36][R10.64+0x2], R9 ;  /* 0x000002090a001986 */ /* 0x0001e2000c101524 */
[----:B------:R-:W-:Y:S01]  /*58c0*/  F2FP.F16.F32.PACK_AB R60, RZ, R60 ;  /* 0x0000003cff3c723e */ /* 0x000fe200000000ff */
[-C--:B------:R-:W-:Y:S01]  /*58d0*/  FMUL R66, R66, R88.reuse ;  /* 0x0000005842427220 */ /* 0x080fe20000400000 */
[----:B------:R-:W-:Y:S01]  /*58e0*/  F2FP.F16.F32.PACK_AB R61, RZ, R61 ;  /* 0x0000003dff3d723e */ /* 0x000fe200000000ff */
[-C--:B------:R-:W-:Y:S01]  /*58f0*/  FMUL R67, R67, R88.reuse ;  /* 0x0000005843437220 */ /* 0x080fe20000400000 */
[----:B------:R-:W-:Y:S01]  /*5900*/  F2FP.F16.F32.PACK_AB R63, RZ, R63 ;  /* 0x0000003fff3f723e */ /* 0x000fe200000000ff */
[----:B------:R-:W-:Y:S01]  /*5910*/  FMUL R68, R68, R88 ;  /* 0x0000005844447220 */ /* 0x000fe20000400000 */
[----:B------:R-:W-:Y:S01]  /*5920*/  F2FP.F16.F32.PACK_AB R62, RZ, R62 ;  /* 0x0000003eff3e723e */ /* 0x000fe200000000ff */
[----:B------:R-:W-:Y:S01]  /*5930*/  FMUL R69, R69, R88 ;  /* 0x0000005845457220 */ /* 0x000fe20000400000 */
[----:B------:R-:W-:Y:S01]  /*5940*/  F2FP.F16.F32.PACK_AB R64, RZ, R64 ;  /* 0x00000040ff40723e */ /* 0x000fe200000000ff */
[-C--:B------:R-:W-:Y:S01]  /*5950*/  FMUL R70, R70, R88.reuse ;  /* 0x0000005846467220 */ /* 0x080fe20000400000 */
[----:B------:R-:W-:Y:S01]  /*5960*/  F2FP.F16.F32.PACK_AB R65, RZ, R65 ;  /* 0x00000041ff41723e */ /* 0x000fe200000000ff */
[----:B0-----:R-:W-:Y:S01]  /*5970*/  IMAD.X R9, R5, 0x1, R15, P0 ;  /* 0x0000000105097824 */ /* 0x001fe200000e060f */
[----:B------:R-:W-:Y:S01]  /*5980*/  ISETP.GT.AND P0, PT, R3, 0x8, P3 ;  /* 0x000000080300780c */ /* 0x000fe20001f04270 */
[-C--:B------:R-:W-:Y:S01]  /*5990*/  FMUL R71, R71, R88.reuse ;  /* 0x0000005847477220 */ /* 0x080fe20000400000 */
[----:B------:R-:W-:Y:S01]  /*59a0*/  ISETP.GT.AND P3, PT, R4, 0x9, PT ;  /* 0x000000090400780c */ /* 0x000fe20003f64270 */
[----:B------:R-:W-:Y:S01]  /*59b0*/  FMUL R72, R72, R88 ;  /* 0x0000005848487220 */ /* 0x000fe20000400000 */
[----:B------:R-:W-:Y:S01]  /*59c0*/  @P2 STG.E.U16 desc[UR36][R8.64], R58 ;  /* 0x0000003a08002986 */ /* 0x000fe2000c101524 */
[----:B------:R-:W-:Y:S01]  /*59d0*/  IADD3 R6, P1, P2, R57, R14, R7 ;  /* 0x0000000e39067210 */ /* 0x000fe20007a3e007 */
[----:B------:R-:W-:Y:S01]  /*59e0*/  FMUL R73, R73, R88 ;  /* 0x0000005849497220 */ /* 0x000fe20000400000 */
[----:B------:R-:W-:Y:S01]  /*59f0*/  F2FP.F16.F32.PACK_AB R66, RZ, R66 ;  /* 0x00000042ff42723e */ /* 0x000fe200000000ff */
[-C--:B------:R-:W-:Y:S01]  /*5a00*/  FMUL R74, R74, R88.reuse ;  /* 0x000000584a4a7220 */ /* 0x080fe20000400000 */
[----:B------:R-:W-:Y:S01]  /*5a10*/  IADD3.X R7, R23, R15, R5, P1, P2 ;  /* 0x0000000f17077210 */ /* 0x000fe20000fe4405 */
[-C--:B------:R-:W-:Y:S01]  /*5a20*/  FMUL R75, R75, R88.reuse ;  /* 0x000000584b4b7220 */ /* 0x080fe20000400000 */
[C---:B------:R-:W-:Y:S01]  /*5a30*/  ISETP.GT.AND P1, PT, R3.reuse, RZ, P4 ;  /* 0x000000ff0300720c */ /* 0x040fe20002724270 */
[-C--:B------:R-:W-:Y:S01]  /*5a40*/  FMUL R76, R76, R88.reuse ;  /* 0x000000584c4c7220 */ /* 0x080fe20000400000 */
[----:B------:R-:W-:Y:S01]  /*5a50*/  @P0 STG.E.U16 desc[UR36][R8.64+0x2], R59 ;  /* 0x0000023b08000986 */ /* 0x000fe2000c101524 */
[----:B------:R-:W-:Y:S01]  /*5a60*/  ISETP.GT.AND P0, PT, R3, RZ, P3 ;  /* 0x000000ff0300720c */ /* 0x000fe20001f04270 */
[-C--:B------:R-:W-:Y:S01]  /*5a70*/  FMUL R77, R77, R88.reuse ;  /* 0x000000584d4d7220 */ /* 0x080fe20000400000 */
[----:B------:R-:W-:Y:S01]  /*5a80*/  ISETP.GT.AND P2, PT, R4, 0x11, PT ;  /* 0x000000110400780c */ /* 0x000fe20003f44270 */
[-C--:B------:R-:W-:Y:S01]  /*5a90*/  FMUL R78, R78, R88.reuse ;  /* 0x000000584e4e7220 */ /* 0x080fe20000400000 */
[----:B------:R-:W-:Y:S01]  /*5aa0*/  F2FP.F16.F32.PACK_AB R67, RZ, R67 ;  /* 0x00000043ff43723e */ /* 0x000fe200000000ff */
[----:B------:R-:W-:Y:S01]  /*5ab0*/  FMUL R79, R79, R88 ;  /* 0x000000584f4f7220 */ /* 0x000fe20000400000 */
[----:B------:R-:W-:Y:S01]  /*5ac0*/  F2FP.F16.F32.PACK_AB R68, RZ, R68 ;  /* 0x00000044ff44723e */ /* 0x000fe200000000ff */
[-C--:B------:R-:W-:Y:S01]  /*5ad0*/  FMUL R80, R80, R88.reuse ;  /* 0x0000005850507220 */ /* 0x080fe20000400000 */
[----:B------:R-:W-:Y:S01]  /*5ae0*/  F2FP.F16.F32.PACK_AB R69, RZ, R69 ;  /* 0x00000045ff45723e */ /* 0x000fe200000000ff */
[----:B------:R-:W-:Y:S01]  /*5af0*/  FMUL R81, R81, R88 ;  /* 0x0000005851517220 */ /* 0x000fe20000400000 */
[--C-:B------:R-:W-:Y:S01]  /*5b00*/  @P1 IMAD.MOV.U32 R10, RZ, RZ, R14.reuse ;  /* 0x000000ffff0a1224 */ /* 0x100fe200078e000e */
[----:B------:R-:W-:Y:S01]  /*5b10*/  F2FP.F16.F32.PACK_AB R70, RZ, R70 ;  /* 0x00000046ff46723e */ /* 0x000fe200000000ff */
[--C-:B------:R-:W-:Y:S01]  /*5b20*/  @P1 IMAD.MOV.U32 R11, RZ, RZ, R15.reuse ;  /* 0x000000ffff0b1224 */ /* 0x100fe200078e000f */
[----:B------:R-:W-:Y:S01]  /*5b30*/  F2FP.F16.F32.PACK_AB R71, RZ, R71 ;  /* 0x00000047ff47723e */ /* 0x000fe200000000ff */
[----:B------:R-:W-:Y:S01]  /*5b40*/  FMUL R82, R82, R88 ;  /* 0x0000005852527220 */ /* 0x000fe20000400000 */
[----:B------:R-:W-:Y:S01]  /*5b50*/  F2FP.F16.F32.PACK_AB R72, RZ, R72 ;  /* 0x00000048ff48723e */ /* 0x000fe200000000ff */
[-C--:B------:R-:W-:Y:S01]  /*5b60*/  FMUL R83, R83, R88.reuse ;  /* 0x0000005853537220 */ /* 0x080fe20000400000 */
[----:B------:R0:W-:Y:S01]  /*5b70*/  @P1 STG.E.U16 desc[UR36][R10.64+0x10], R60 ;  /* 0x0000103c0a001986 */ /* 0x0001e2000c101524 */
[----:B------:R-:W-:Y:S01]  /*5b80*/  ISETP.GT.AND P1, PT, R3, 0x8, P4 ;  /* 0x000000080300780c */ /* 0x000fe20002724270 */
[-C--:B------:R-:W-:Y:S01]  /*5b90*/  FMUL R84, R84, R88.reuse ;  /* 0x0000005854547220 */ /* 0x080fe20000400000 */
[----:B------:R-:W-:Y:S01]  /*5ba0*/  F2FP.F16.F32.PACK_AB R73, RZ, R73 ;  /* 0x00000049ff49723e */ /* 0x000fe200000000ff */
[----:B------:R-:W-:Y:S01]  /*5bb0*/  FMUL R85, R85, R88 ;  /* 0x0000005855557220 */ /* 0x000fe20000400000 */
[----:B------:R-:W-:Y:S01]  /*5bc0*/  F2FP.F16.F32.PACK_AB R74, RZ, R74 ;  /* 0x0000004aff4a723e */ /* 0x000fe200000000ff */
[-C--:B------:R-:W-:Y:S01]  /*5bd0*/  FMUL R86, R86, R88.reuse ;  /* 0x0000005856567220 */ /* 0x080fe20000400000 */
[----:B------:R-:W-:Y:S01]  /*5be0*/  F2FP.F16.F32.PACK_AB R75, RZ, R75 ;  /* 0x0000004bff4b723e */ /* 0x000fe200000000ff */
[-C--:B------:R-:W-:Y:S01]  /*5bf0*/  FMUL R87, R87, R88.reuse ;  /* 0x0000005857577220 */ /* 0x080fe20000400000 */
[----:B------:R-:W-:Y:S01]  /*5c00*/  ISETP.GT.AND P5, PT, R4, 0x28, PT ;  /* 0x000000280400780c */ /* 0x000fe20003fa4270 */
[----:B------:R-:W-:Y:S01]  /*5c10*/  FMUL R24, R24, R88 ;  /* 0x0000005818187220 */ /* 0x000fe20000400000 */
[----:B------:R-:W-:Y:S01]  /*5c20*/  F2FP.F16.F32.PACK_AB R76, RZ, R76 ;  /* 0x0000004cff4c723e */ /* 0x000fe200000000ff */
[--C-:B0-----:R-:W-:Y:S01]  /*5c30*/  @P0 IMAD.MOV.U32 R10, RZ, RZ, R14.reuse ;  /* 0x000000ffff0a0224 */ /* 0x101fe200078e000e */
[----:B------:R-:W-:Y:S01]  /*5c40*/  ISETP.GT.AND P4, PT, R4, 0x29, PT ;  /* 0x000000290400780c */ /* 0x000fe20003f84270 */
        /* <DEDUP_REMOVED lines=8> */
[C---:B------:R-:W-:Y:S01]  /*5cd0*/  ISETP.GT.AND P3, PT, R4.reuse, 0x10, PT ;  /* 0x000000100400780c */ /* 0x040fe20003f64270 */
[----:B------:R-:W-:Y:S01]  /*5ce0*/  @P1 STG.E.U16 desc[UR36][R8.64+0x10], R62 ;  /* 0x0000103e08001986 */ /* 0x000fe2000c101524 */
        /* <DEDUP_REMOVED lines=8> */
[----:B------:R-:W-:Y:S01]  /*5d70*/  F2FP.F16.F32.PACK_AB R82, RZ, R82 ;  /* 0x00000052ff52723e */ /* 0x000fe200000000ff */
[----:B------:R-:W-:Y:S01]  /*5d80*/  @P0 STG.E.U16 desc[UR36][R8.64+0x12], R63 ;  /* 0x0000123f08000986 */ /* 0x000fe2000c101524 */
[----:B------:R-:W-:Y:S01]  /*5d90*/  ISETP.GT.AND P0, PT, R3, RZ, P3 ;  /* 0x000000ff0300720c */ /* 0x000fe20001f04270 */
[-C--:B------:R-:W-:Y:S01]  /*5da0*/  FMUL R32, R32, R88.reuse ;  /* 0x0000005820207220 */ /* 0x080fe20000400000 */
[----:B------:R-:W-:Y:S01]  /*5db0*/  F2FP.F16.F32.PACK_AB R83, RZ, R83 ;  /* 0x00000053ff53723e */ /* 0x000fe200000000ff */
[----:B------:R-:W-:Y:S01]  /*5dc0*/  FMUL R33, R33, R88 ;  /* 0x0000005821217220 */ /* 0x000fe20000400000 */
[----:B------:R-:W-:Y:S01]  /*5dd0*/  F2FP.F16.F32.PACK_AB R84, RZ, R84 ;  /* 0x00000054ff54723e */ /* 0x000fe200000000ff */
[-C--:B------:R-:W-:Y:S01]  /*5de0*/  FMUL R34, R34, R88.reuse ;  /* 0x0000005822227220 */ /* 0x080fe20000400000 */
[----:B------:R-:W-:Y:S01]  /*5df0*/  P2R R5, PR, RZ, 0x20 ;  /* 0x00000020ff057803 */ /* 0x000fe20000000000 */
[-C--:B------:R-:W-:Y:S01]  /*5e00*/  FMUL R35, R35, R88.reuse ;  /* 0x0000005823237220 */ /* 0x080fe20000400000 */
[----:B------:R-:W-:Y:S01]  /*5e10*/  F2FP.F16.F32.PACK_AB R85, RZ, R85 ;  /* 0x00000055ff55723e */ /* 0x000fe200000000ff */
[----:B------:R-:W-:Y:S01]  /*5e20*/  FMUL R36, R36, R88 ;  /* 0x0000005824247220 */ /* 0x000fe20000400000 */
[----:B------:R-:W-:Y:S01]  /*5e30*/  F2FP.F16.F32.PACK_AB R86, RZ, R86 ;  /* 0x00000056ff56723e */ /* 0x000fe200000000ff */
[----:B------:R-:W-:Y:S01]  /*5e40*/  FMUL R37, R37, R88 ;  /* 0x0000005825257220 */ /* 0x000fe20000400000 */
[----:B------:R-:W-:Y:S01]  /*5e50*/  F2FP.F16.F32.PACK_AB R87, RZ, R87 ;  /* 0x00000057ff57723e */ /* 0x000fe200000000ff */
[--C-:B0-----:R-:W-:Y:S01]  /*5e60*/  @P0 IMAD.MOV.U32 R10, RZ, RZ, R14.reuse ;  /* 0x000000ffff0a0224 */ /* 0x101fe200078e000e */
[----:B------:R-:W-:Y:S01]  /*5e70*/  F2FP.F16.F32.PACK_AB R24, RZ, R24 ;  /* 0x00000018ff18723e */ /* 0x000fe200000000ff */
[----:B------:R-:W-:Y:S01]  /*5e80*/  @P0 IMAD.MOV.U32 R11, RZ, RZ, R15 ;  /* 0x000000ffff0b0224 */ /* 0x000fe200078e000f */
[----:B------:R-:W-:Y:S01]  /*5e90*/  F2FP.F16.F32.PACK_AB R25, RZ, R25 ;  /* 0x00000019ff19723e */ /* 0x000fe200000000ff */
[----:B------:R-:W-:Y:S01]  /*5ea0*/  FMUL R38, R38, R88 ;  /* 0x0000005826267220 */ /* 0x000fe20000400000 */
[----:B------:R-:W-:Y:S01]  /*5eb0*/  F2FP.F16.F32.PACK_AB R26, RZ, R26 ;  /* 0x0000001aff1a723e */ /* 0x000fe200000000ff */
[-C--:B------:R-:W-:Y:S01]  /*5ec0*/  FMUL R39, R39, R88.reuse ;  /* 0x0000005827277220 */ /* 0x080fe20000400000 */
[----:B------:R0:W-:Y:S01]  /*5ed0*/  @P0 STG.E.U16 desc[UR36][R10.64+0x20], R64 ;  /* 0x000020400a000986 */ /* 0x0001e2000c101524 */
[----:B------:R-:W-:Y:S01]  /*5ee0*/  ISETP.GT.AND P0, PT, R3, RZ, P2 ;  /* 0x000000ff0300720c */ /* 0x000fe20001704270 */
        /* <DEDUP_REMOVED lines=12> */
[----:B0-----:R-:W-:Y:S01]  /*5fb0*/  @P0 IMAD.MOV.U32 R10, RZ, RZ, R14 ;  /* 0x000000ffff0a0224 */ /* 0x001fe200078e000e */
[----:B------:R-:W-:Y:S01]  /*5fc0*/  @P0 MOV R11, R15 ;  /* 0x0000000f000b0202 */ /* 0x000fe20000000f00 */
[-C--:B------:R-:W-:Y:S01]  /*5fd0*/  FMUL R46, R46, R88.reuse ;  /* 0x000000582e2e7220 */ /* 0x080fe20000400000 */
[----:B------:R-:W-:Y:S01]  /*5fe0*/  F2FP.F16.F32.PACK_AB R33, RZ, R33 ;  /* 0x00000021ff21723e */ /* 0x000fe200000000ff */
[----:B------:R-:W-:Y:S01]  /*5ff0*/  FMUL R47, R47, R88 ;  /* 0x000000582f2f7220 */ /* 0x000fe20000400000 */
[----:B------:R-:W-:Y:S01]  /*6000*/  F2FP.F16.F32.PACK_AB R34, RZ, R34 ;  /* 0x00000022ff22723e */ /* 0x000fe200000000ff */
[----:B------:R0:W-:Y:S01]  /*6010*/  @P0 STG.E.U16 desc[UR36][R10.64+0x22], R65 ;  /* 0x000022410a000986 */ /* 0x0001e2000c101524 */
[----:B------:R-:W-:Y:S01]  /*6020*/  ISETP.GT.AND P0, PT, R3, 0x8, P3 ;  /* 0x000000080300780c */ /* 0x000fe20001f04270 */
        /* <DEDUP_REMOVED lines=12> */
[----:B------:R-:W-:Y:S01]  /*60f0*/  @P0 STG.E.U16 desc[UR36][R8.64+0x20], R66 ;  /* 0x0000204208000986 */ /* 0x000fe2000c101524 */
[----:B------:R-:W-:Y:S01]  /*6100*/  ISETP.GT.AND P0, PT, R3, 0x8, P2 ;  /* 0x000000080300780c */ /* 0x000fe20001704270 */
[-C--:B------:R-:W-:Y:S01]  /*6110*/  FMUL R54, R54, R88.reuse ;  /* 0x0000005836367220 */ /* 0x080fe20000400000 */
[----:B------:R-:W-:Y:S01]  /*6120*/  ISETP.GT.AND P2, PT, R4, 0x18, PT ;  /* 0x000000180400780c */ /* 0x000fe20003f44270 */
[----:B------:R-:W-:Y:S01]  /*6130*/  FMUL R55, R55, R88 ;  /* 0x0000005837377220 */ /* 0x000fe20000400000 */
[----:B------:R-:W-:-:S02]  /*6140*/  F2FP.F16.F32.PACK_AB R40, RZ, R40 ;  /* 0x00000028ff28723e */ /* 0x000fc400000000ff */
[----:B------:R-:W-:Y:S02]  /*6150*/  F2FP.F16.F32.PACK_AB R41, RZ, R41 ;  /* 0x00000029ff29723e */ /* 0x000fe400000000ff */
[----:B------:R-:W-:Y:S02]  /*6160*/  F2FP.F16.F32.PACK_AB R42, RZ, R42 ;  /* 0x0000002aff2a723e */ /* 0x000fe400000000ff */
[----:B------:R-:W-:Y:S02]  /*6170*/  F2FP.F16.F32.PACK_AB R43, RZ, R43 ;  /* 0x0000002bff2b723e */ /* 0x000fe400000000ff */
[----:B------:R-:W-:Y:S01]  /*6180*/  F2FP.F16.F32.PACK_AB R44, RZ, R44 ;  /* 0x0000002cff2c723e */ /* 0x000fe200000000ff */
[----:B------:R-:W-:Y:S01]  /*6190*/  @P0 STG.E.U16 desc[UR36][R8.64+0x22], R67 ;  /* 0x0000224308000986 */ /* 0x000fe2000c101524 */
[----:B------:R-:W-:Y:S02]  /*61a0*/  ISETP.GT.AND P0, PT, R3, RZ, P2 ;  /* 0x000000ff0300720c */ /* 0x000fe40001704270 */
[----:B------:R-:W-:-:S02]  /*61b0*/  F2FP.F16.F32.PACK_AB R45, RZ, R45 ;  /* 0x0000002dff2d723e */ /* 0x000fc400000000ff */
[----:B------:R-:W-:Y:S02]  /*61c0*/  F2FP.F16.F32.PACK_AB R46, RZ, R46 ;  /* 0x0000002eff2e723e */ /* 0x000fe400000000ff */
[----:B------:R-:W-:Y:S02]  /*61d0*/  F2FP.F16.F32.PACK_AB R47, RZ, R47 ;  /* 0x0000002fff2f723e */ /* 0x000fe400000000ff */
[----:B------:R-:W-:Y:S02]  /*61e0*/  F2FP.F16.F32.PACK_AB R48, RZ, R48 ;  /* 0x00000030ff30723e */ /* 0x000fe400000000ff */
[----:B------:R-:W-:Y:S02]  /*61f0*/  F2FP.F16.F32.PACK_AB R49, RZ, R49 ;  /* 0x00000031ff31723e */ /* 0x000fe400000000ff */
[----:B------:R-:W-:Y:S01]  /*6200*/  F2FP.F16.F32.PACK_AB R50, RZ, R50 ;  /* 0x00000032ff32723e */ /* 0x000fe200000000ff */
[----:B0-----:R-:W-:Y:S01]  /*6210*/  @P0 IMAD.MOV.U32 R10, RZ, RZ, R14 ;  /* 0x000000ffff0a0224 */ /* 0x001fe200078e000e */
[----:B------:R-:W-:Y:S01]  /*6220*/  F2FP.F16.F32.PACK_AB R51, RZ, R51 ;  /* 0x00000033ff33723e */ /* 0x000fe200000000ff */
[----:B------:R-:W-:Y:S01]  /*6230*/  @P0 IMAD.MOV.U32 R11, RZ, RZ, R15 ;  /* 0x000000ffff0b0224 */ /* 0x000fe200078e000f */
[----:B------:R-:W-:-:S02]  /*6240*/  F2FP.F16.F32.PACK_AB R52, RZ, R52 ;  /* 0x00000034ff34723e */ /* 0x000fc400000000ff */
[----:B------:R-:W-:Y:S02]  /*6250*/  F2FP.F16.F32.PACK_AB R53, RZ, R53 ;  /* 0x00000035ff35723e */ /* 0x000fe400000000ff */
[----:B------:R0:W-:Y:S01]  /*6260*/  @P0 STG.E.U16 desc[UR36][R10.64+0x30], R68 ;  /* 0x000030440a000986 */ /* 0x0001e2000c101524 */
[----:B------:R-:W-:Y:S02]  /*6270*/  ISETP.GT.AND P0, PT, R3, RZ, P1 ;  /* 0x000000ff0300720c */ /* 0x000fe40000f04270 */
[----:B------:R-:W-:Y:S02]  /*6280*/  F2FP.F16.F32.PACK_AB R54, RZ, R54 ;  /* 0x00000036ff36723e */ /* 0x000fe400000000ff */
[----:B------:R-:W-:-:S09]  /*6290*/  F2FP.F16.F32.PACK_AB R55, RZ, R55 ;  /* 0x00000037ff37723e */ /* 0x000fd200000000ff */
[----:B0-----:R-:W-:Y:S02]  /*62a0*/  @P0 IMAD.MOV.U32 R10, RZ, RZ, R14 ;  /* 0x000000ffff0a0224 */ /* 0x001fe400078e000e */
[----:B------:R-:W-:-:S05]  /*62b0*/  @P0 IMAD.MOV.U32 R11, RZ, RZ, R15 ;  /* 0x000000ffff0b0224 */ /* 0x000fca00078e000f */
[----:B------:R0:W-:Y:S01]  /*62c0*/  @P0 STG.E.U16 desc[UR36][R10.64+0x32], R69 ;  /* 0x000032450a000986 */ /* 0x0001e2000c101524 */
[----:B------:R-:W-:Y:S02]  /*62d0*/  ISETP.GT.AND P0, PT, R3, 0x8, P2 ;  /* 0x000000080300780c */ /* 0x000fe40001704270 */
[----:B------:R-:W-:-:S11]  /*62e0*/  ISETP.GT.AND P2, PT, R4, 0x20, PT ;  /* 0x000000200400780c */ /* 0x000fd60003f44270 */
[----:B------:R-:W-:Y:S01]  /*62f0*/  @P0 STG.E.U16 desc[UR36][R8.64+0x30], R70 ;  /* 0x0000304608000986 */ /* 0x000fe2000c101524 */
[----:B------:R-:W-:Y:S02]  /*6300*/  ISETP.GT.AND P0, PT, R3, 0x8, P1 ;  /* 0x000000080300780c */ /* 0x000fe40000f04270 */
[----:B------:R-:W-:-:S11]  /*6310*/  ISETP.GT.AND P1, PT, R4, 0x21, PT ;  /* 0x000000210400780c */ /* 0x000fd60003f24270 */
[----:B------:R-:W-:Y:S01]  /*6320*/  @P0 STG.E.U16 desc[UR36][R8.64+0x32], R71 ;  /* 0x0000324708000986 */ /* 0x000fe2000c101524 */
[----:B------:R-:W-:-:S13]  /*6330*/  ISETP.GT.AND P0, PT, R3, RZ, P2 ;  /* 0x000000ff0300720c */ /* 0x000fda0001704270 */
[----:B0-----:R-:W-:Y:S02]  /*6340*/  @P0 IMAD.MOV.U32 R10, RZ, RZ, R14 ;  /* 0x000000ffff0a0224 */ /* 0x001fe400078e000e */
[----:B------:R-:W-:-:S05]  /*6350*/  @P0 IMAD.MOV.U32 R11, RZ, RZ, R15 ;  /* 0x000000ffff0b0224 */ /* 0x000fca00078e000f */
[----:B------:R0:W-:Y:S01]  /*6360*/  @P0 STG.E.U16 desc[UR36][R10.64+0x40], R72 ;  /* 0x000040480a000986 */ /* 0x0001e2000c101524 */
[----:B------:R-:W-:-:S13]  /*6370*/  ISETP.GT.AND P0, PT, R3, RZ, P1 ;  /* 0x000000ff0300720c */ /* 0x000fda0000f04270 */
[----:B0-----:R-:W-:Y:S02]  /*6380*/  @P0 IMAD.MOV.U32 R10, RZ, RZ, R14 ;  /* 0x000000ffff0a0224 */ /* 0x001fe400078e000e */
[----:B------:R-:W-:-:S05]  /*6390*/  @P0 IMAD.MOV.U32 R11, RZ, RZ, R15 ;  /* 0x000000ffff0b0224 */ /* 0x000fca00078e000f */
[----:B------:R0:W-:Y:S01]  /*63a0*/  @P0 STG.E.U16 desc[UR36][R10.64+0x42], R73 ;  /* 0x000042490a000986 */ /* 0x0001e2000c101524 */
[----:B------:R-:W-:Y:S02]  /*63b0*/  ISETP.GT.AND P0, PT, R3, 0x8, P2 ;  /* 0x000000080300780c */ /* 0x000fe40001704270 */
[----:B------:R-:W-:-:S11]  /*63c0*/  ISETP.GT.AND P2, PT, R4, 0x38, PT ;  /* 0x000000380400780c */ /* 0x000fd60003f44270 */
[----:B------:R-:W-:Y:S01]  /*63d0*/  @P0 STG.E.U16 desc[UR36][R8.64+0x40], R74 ;  /* 0x0000404a08000986 */ /* 0x000fe2000c101524 */
[----:B------:R-:W-:-:S13]  /*63e0*/  ISETP.GT.AND P0, PT, R3, 0x8, P1 ;  /* 0x000000080300780c */ /* 0x000fda0000f04270 */
        /* <DEDUP_REMOVED lines=9> */
[----:B------:R-:W-:-:S13]  /*6480*/  ISETP.GT.AND P0, PT, R3, 0x8, P5 ;  /* 0x000000080300780c */ /* 0x000fda0002f04270 */
[----:B------:R-:W-:Y:S01]  /*6490*/  @P0 STG.E.U16 desc[UR36][R8.64+0x50], R78 ;  /* 0x0000504e08000986 */ /* 0x000fe2000c101524 */
[----:B------:R-:W-:-:S13]  /*64a0*/  ISETP.GT.AND P0, PT, R3, 0x8, P4 ;  /* 0x000000080300780c */ /* 0x000fda0002704270 */
[----:B------:R-:W-:Y:S01]  /*64b0*/  @P0 STG.E.U16 desc[UR36][R8.64+0x52], R79 ;  /* 0x0000524f08000986 */ /* 0x000fe2000c101524 */
[----:B------:R-:W-:-:S13]  /*64c0*/  ISETP.GT.AND P0, PT, R3, RZ, P3 ;  /* 0x000000ff0300720c */ /* 0x000fda0001f04270 */
[----:B0-----:R-:W-:Y:S02]  /*64d0*/  @P0 IMAD.MOV.U32 R10, RZ, RZ, R14 ;  /* 0x000000ffff0a0224 */ /* 0x001fe400078e000e */
[----:B------:R-:W-:-:S05]  /*64e0*/  @P0 IMAD.MOV.U32 R11, RZ, RZ, R15 ;  /* 0x000000ffff0b0224 */ /* 0x000fca00078e000f */
[----:B------:R0:W-:Y:S01]  /*64f0*/  @P0 STG.E.U16 desc[UR36][R10.64+0x60], R80 ;  /* 0x000060500a000986 */ /* 0x0001e2000c101524 */
[----:B------:R-:W-:-:S04]  /*6500*/  ISETP.GT.AND P0, PT, R4, 0x31, PT ;  /* 0x000000310400780c */ /* 0x000fc80003f04270 */
        /* <DEDUP_REMOVED lines=8> */
[----:B------:R-:W-:-:S05]  /*6590*/  IADD3 R12, P1, R57, R8, RZ ;  /* 0x00000008390c7210 */ /* 0x000fca0007f3e0ff */
[----:B------:R-:W-:Y:S01]  /*65a0*/  IMAD.X R13, R23, 0x1, R9, P1 ;  /* 0x00000001170d7824 */ /* 0x000fe200008e0609 */
[----:B------:R-:W-:-:S13]  /*65b0*/  ISETP.GT.AND P1, PT, R3, RZ, P2 ;  /* 0x000000ff0300720c */ /* 0x000fda0001724270 */
[----:B------:R-:W-:Y:S01]  /*65c0*/  @P1 STG.E.U16 desc[UR36][R14.64+0x70], R84 ;  /* 0x000070540e001986 */ /* 0x000fe2000c101524 */
[----:B------:R-:W-:-:S05]  /*65d0*/  IADD3 R20, P1, R57, R8, RZ ;  /* 0x0000000839147210 */ /* 0x000fca0007f3e0ff */
[----:B------:R-:W-:Y:S01]  /*65e0*/  IMAD.X R21, R23, 0x1, R9, P1 ;  /* 0x0000000117157824 */ /* 0x000fe200008e0609 */
[----:B0-----:R-:W-:-:S05]  /*65f0*/  IADD3 R10, P1, R57, R14, RZ ;  /* 0x0000000e390a7210 */ /* 0x001fca0007f3e0ff */
[----:B------:R-:W-:Y:S01]  /*6600*/  IMAD.X R11, R23, 0x1, R15, P1 ;  /* 0x00000001170b7824 */ /* 0x000fe200008e060f */
[----:B------:R-:W-:-:S04]  /*6610*/  ISETP.GT.AND P1, PT, R4, 0x39, PT ;  /* 0x000000390400780c */ /* 0x000fc80003f24270 */
[----:B------:R-:W-:-:S13]  /*6620*/  ISETP.GT.AND P5, PT, R3, RZ, P1 ;  /* 0x000000ff0300720c */ /* 0x000fda0000fa4270 */
[----:B------:R-:W-:Y:S01]  /*6630*/  @P5 STG.E.U16 desc[UR36][R14.64+0x72], R85 ;  /* 0x000072550e005986 */ /* 0x000fe2000c101524 */
[----:B------:R-:W-:-:S13]  /*6640*/  ISETP.GT.AND P5, PT, R3, 0x8, P2 ;  /* 0x000000080300780c */ /* 0x000fda00017a4270 */
[----:B------:R-:W-:Y:S01]  /*6650*/  @P5 STG.E.U16 desc[UR36][R8.64+0x70], R86 ;  /* 0x0000705608005986 */ /* 0x000fe2000c101524 */
[----:B------:R-:W-:-:S13]  /*6660*/  ISETP.GT.AND P5, PT, R3, 0x8, P1 ;  /* 0x000000080300780c */ /* 0x000fda0000fa4270 */
[----:B------:R0:W-:Y:S01]  /*6670*/  @P5 STG.E.U16 desc[UR36][R8.64+0x72], R87 ;  /* 0x0000725708005986 */ /* 0x0001e2000c101524 */
[C---:B------:R-:W-:Y:S02]  /*6680*/  ISETP.GT.AND P5, PT, R3.reuse, 0x80, P6 ;  /* 0x000000800300780c */ /* 0x040fe400037a4270 */
[----:B------:R-:W-:-:S11]  /*6690*/  ISETP.GT.AND P6, PT, R3, 0x88, P6 ;  /* 0x000000880300780c */ /* 0x000fd600037c4270 */
[----:B------:R-:W-:Y:S01]  /*66a0*/  @P5 STG.E.U16 desc[UR36][R10.64], R24 ;  /* 0x000000180a005986 */ /* 0x000fe2000c101524 */
[----:B------:R-:W-:-:S04]  /*66b0*/  ISETP.GT.AND P5, PT, R4, 0x1, PT ;  /* 0x000000010400780c */ /* 0x000fc80003fa4270 */
[----:B------:R-:W-:-:S13]  /*66c0*/  ISETP.GT.AND P5, PT, R3, 0x80, P5 ;  /* 0x000000800300780c */ /* 0x000fda0002fa4270 */
[----:B0-----:R-:W-:Y:S02]  /*66d0*/  @P5 IMAD.MOV.U32 R8, RZ, RZ, R10 ;  /* 0x000000ffff085224 */ /* 0x001fe400078e000a */
[----:B------:R-:W-:-:S05]  /*66e0*/  @P5 IMAD.MOV.U32 R9, RZ, RZ, R11 ;  /* 0x000000ffff095224 */ /* 0x000fca00078e000b */
[----:B------:R0:W-:Y:S01]  /*66f0*/  @P5 STG.E.U16 desc[UR36][R8.64+0x2], R25 ;  /* 0x0000021908005986 */ /* 0x0001e2000c101524 */
[----:B------:R-:W-:-:S03]  /*6700*/  ISETP.NE.AND P5, PT, R5, RZ, PT ;  /* 0x000000ff0500720c */ /* 0x000fc60003fa5270 */
[----:B------:R-:W-:Y:S01]  /*6710*/  @P6 STG.E.U16 desc[UR36][R12.64], R26 ;  /* 0x0000001a0c006986 */ /* 0x000fe2000c101524 */
[----:B------:R-:W-:-:S04]  /*6720*/  ISETP.GT.AND P6, PT, R4, 0x1, PT ;  /* 0x000000010400780c */ /* 0x000fc80003fc4270 */
[----:B------:R-:W-:-:S13]  /*6730*/  ISETP.GT.AND P6, PT, R3, 0x88, P6 ;  /* 0x000000880300780c */ /* 0x000fda00037c4270 */
[----:B------:R-:W-:Y:S01]  /*6740*/  @P6 STG.E.U16 desc[UR36][R20.64+0x2], R27 ;  /* 0x0000021b14006986 */ /* 0x000fe2000c101524 */
[----:B------:R-:W-:-:S04]  /*6750*/  ISETP.GT.AND P6, PT, R4, 0x8, PT ;  /* 0x000000080400780c */ /* 0x000fc80003fc4270 */
[----:B------:R-:W-:-:S13]  /*6760*/  ISETP.GT.AND P6, PT, R3, 0x80, P6 ;  /* 0x000000800300780c */ /* 0x000fda00037c4270 */
[----:B0-----:R-:W-:Y:S02]  /*6770*/  @P6 IMAD.MOV.U32 R8, RZ, RZ, R10 ;  /* 0x000000ffff086224 */ /* 0x001fe400078e000a */
[----:B------:R-:W-:-:S05]  /*6780*/  @P6 IMAD.MOV.U32 R9, RZ, RZ, R11 ;  /* 0x000000ffff096224 */ /* 0x000fca00078e000b */
[----:B------:R0:W-:Y:S01]  /*6790*/  @P6 STG.E.U16 desc[UR36][R8.64+0x10], R28 ;  /* 0x0000101c08006986 */ /* 0x0001e2000c101524 */
[----:B------:R-:W-:-:S04]  /*67a0*/  ISETP.GT.AND P6, PT, R4, 0x9, PT ;  /* 0x000000090400780c */ /* 0x000fc80003fc4270 */
[----:B------:R-:W-:-:S13]  /*67b0*/  ISETP.GT.AND P6, PT, R3, 0x80, P6 ;  /* 0x000000800300780c */ /* 0x000fda00037c4270 */
[----:B0-----:R-:W-:Y:S02]  /*67c0*/  @P6 IMAD.MOV.U32 R8, RZ, RZ, R10 ;  /* 0x000000ffff086224 */ /* 0x001fe400078e000a */
[----:B------:R-:W-:-:S05]  /*67d0*/  @P6 IMAD.MOV.U32 R9, RZ, RZ, R11 ;  /* 0x000000ffff096224 */ /* 0x000fca00078e000b */
[----:B------:R0:W-:Y:S01]  /*67e0*/  @P6 STG.E.U16 desc[UR36][R8.64+0x12], R29 ;  /* 0x0000121d08006986 */ /* 0x0001e2000c101524 */
[----:B------:R-:W-:-:S04]  /*67f0*/  ISETP.GT.AND P6, PT, R4, 0x8, PT ;  /* 0x000000080400780c */ /* 0x000fc80003fc4270 */
[----:B------:R-:W-:-:S13]  /*6800*/  ISETP.GT.AND P6, PT, R3, 0x88, P6 ;  /* 0x000000880300780c */ /* 0x000fda00037c4270 */
        /* <DEDUP_REMOVED lines=45> */
[----:B------:R-:W-:Y:S01]  /*6ae0*/  @P6 STG.E.U16 desc[UR36][R8.64+0x42], R41 ;  /* 0x0000422908006986 */ /* 0x000fe2000c101524 */
[----:B------:R-:W-:-:S04]  /*6af0*/  ISETP.GT.AND P6, PT, R4, 0x20, PT ;  /* 0x000000200400780c */ /* 0x000fc80003fc4270 */
[----:B------:R-:W-:-:S13]  /*6b00*/  ISETP.GT.AND P6, PT, R3, 0x88, P6 ;  /* 0x000000880300780c */ /* 0x000fda00037c4270 */
[----:B------:R-:W-:Y:S01]  /*6b10*/  @P6 STG.E.U16 desc[UR36][R6.64+0x40], R42 ;  /* 0x0000402a06006986 */ /* 0x000fe2000c101524 */
[----:B------:R-:W-:-:S04]  /*6b20*/  ISETP.GT.AND P6, PT, R4, 0x21, PT ;  /* 0x000000210400780c */ /* 0x000fc80003fc4270 */
[----:B------:R-:W-:-:S13]  /*6b30*/  ISETP.GT.AND P6, PT, R3, 0x88, P6 ;  /* 0x000000880300780c */ /* 0x000fda00037c4270 */
[----:B------:R-:W-:Y:S02]  /*6b40*/  @P6 IMAD.MOV.U32 R4, RZ, RZ, R6 ;  /* 0x000000ffff046224 */ /* 0x000fe400078e0006 */
[----:B------:R-:W-:-:S05]  /*6b50*/  @P6 IMAD.MOV.U32 R5, RZ, RZ, R7 ;  /* 0x000000ffff056224 */ /* 0x000fca00078e0007 */
[----:B------:R0:W-:Y:S01]  /*6b60*/  @P6 STG.E.U16 desc[UR36][R4.64+0x42], R43 ;  /* 0x0000422b04006986 */ /* 0x0001e2000c101524 */
[C---:B------:R-:W-:Y:S02]  /*6b70*/  ISETP.GT.AND P6, PT, R3.reuse, 0x80, P5 ;  /* 0x000000800300780c */ /* 0x040fe40002fc4270 */
[----:B------:R-:W-:-:S11]  /*6b80*/  ISETP.GT.AND P5, PT, R3, 0x88, P5 ;  /* 0x000000880300780c */ /* 0x000fd60002fa4270 */
[----:B0-----:R-:W-:Y:S01]  /*6b90*/  @P6 MOV R4, R10 ;  /* 0x0000000a00046202 */ /* 0x001fe20000000f00 */
[----:B------:R-:W-:-:S05]  /*6ba0*/  @P6 IMAD.MOV.U32 R5, RZ, RZ, R11 ;  /* 0x000000ffff056224 */ /* 0x000fca00078e000b */
[----:B------:R0:W-:Y:S01]  /*6bb0*/  @P6 STG.E.U16 desc[UR36][R4.64+0x50], R44 ;  /* 0x0000502c04006986 */ /* 0x0001e2000c101524 */
[C---:B------:R-:W-:Y:S02]  /*6bc0*/  ISETP.GT.AND P6, PT, R3.reuse, 0x80, P4 ;  /* 0x000000800300780c */ /* 0x040fe400027c4270 */
[----:B------:R-:W-:-:S11]  /*6bd0*/  ISETP.GT.AND P4, PT, R3, 0x88, P4 ;  /* 0x000000880300780c */ /* 0x000fd60002784270 */
[----:B0-----:R-:W-:Y:S02]  /*6be0*/  @P6 IMAD.MOV.U32 R4, RZ, RZ, R10 ;  /* 0x000000ffff046224 */ /* 0x001fe400078e000a */
[----:B------:R-:W-:-:S05]  /*6bf0*/  @P6 IMAD.MOV.U32 R5, RZ, RZ, R11 ;  /* 0x000000ffff056224 */ /* 0x000fca00078e000b */
[----:B------:R0:W-:Y:S02]  /*6c00*/  @P6 STG.E.U16 desc[UR36][R4.64+0x52], R45 ;  /* 0x0000522d04006986 */ /* 0x0001e4000c101524 */
[----:B0-----:R-:W-:Y:S02]  /*6c10*/  @P5 IMAD.MOV.U32 R4, RZ, RZ, R6 ;  /* 0x000000ffff045224 */ /* 0x001fe400078e0006 */
[----:B------:R-:W-:-:S05]  /*6c20*/  @P5 IMAD.MOV.U32 R5, RZ, RZ, R7 ;  /* 0x000000ffff055224 */ /* 0x000fca00078e0007 */
[----:B------:R0:W-:Y:S01]  /*6c30*/  @P5 STG.E.U16 desc[UR36][R4.64+0x50], R46 ;  /* 0x0000502e04005986 */ /* 0x0001e2000c101524 */
[C---:B------:R-:W-:Y:S02]  /*6c40*/  ISETP.GT.AND P5, PT, R3.reuse, 0x80, P3 ;  /* 0x000000800300780c */ /* 0x040fe40001fa4270 */
[----:B------:R-:W-:Y:S01]  /*6c50*/  ISETP.GT.AND P3, PT, R3, 0x88, P3 ;  /* 0x000000880300780c */ /* 0x000fe20001f64270 */
        /* <DEDUP_REMOVED lines=17> */
[----:B------:R0:W-:Y:S02]  /*6d70*/  @P3 STG.E.U16 desc[UR36][R4.64+0x60], R50 ;  /* 0x0000603204003986 */ /* 0x0001e4000c101524 */
[----:B0-----:R-:W-:Y:S02]  /*6d80*/  @P0 IMAD.MOV.U32 R4, RZ, RZ, R6 ;  /* 0x000000ffff040224 */ /* 0x001fe400078e0006 */
[----:B------:R-:W-:-:S05]  /*6d90*/  @P0 IMAD.MOV.U32 R5, RZ, RZ, R7 ;  /* 0x000000ffff050224 */ /* 0x000fca00078e0007 */
[----:B------:R0:W-:Y:S02]  /*6da0*/  @P0 STG.E.U16 desc[UR36][R4.64+0x62], R51 ;  /* 0x0000623304000986 */ /* 0x0001e4000c101524 */
[----:B0-----:R-:W-:Y:S02]  /*6db0*/  @P5 IMAD.MOV.U32 R4, RZ, RZ, R10 ;  /* 0x000000ffff045224 */ /* 0x001fe400078e000a */
[----:B------:R-:W-:-:S05]  /*6dc0*/  @P5 IMAD.MOV.U32 R5, RZ, RZ, R11 ;  /* 0x000000ffff055224 */ /* 0x000fca00078e000b */
[----:B------:R0:W-:Y:S04]  /*6dd0*/  @P5 STG.E.U16 desc[UR36][R4.64+0x70], R52 ;  /* 0x0000703404005986 */ /* 0x0001e8000c101524 */
[----:B------:R1:W-:Y:S01]  /*6de0*/  @P4 STG.E.U16 desc[UR36][R10.64+0x72], R53 ;  /* 0x000072350a004986 */ /* 0x0003e2000c101524 */
[----:B0-----:R-:W-:Y:S02]  /*6df0*/  @P2 IMAD.MOV.U32 R4, RZ, RZ, R6 ;  /* 0x000000ffff042224 */ /* 0x001fe400078e0006 */
[----:B------:R-:W-:-:S05]  /*6e00*/  @P2 IMAD.MOV.U32 R5, RZ, RZ, R7 ;  /* 0x000000ffff052224 */ /* 0x000fca00078e0007 */
[----:B------:R1:W-:Y:S04]  /*6e10*/  @P2 STG.E.U16 desc[UR36][R4.64+0x70], R54 ;  /* 0x0000703604002986 */ /* 0x0003e8000c101524 */
[----:B------:R1:W-:Y:S02]  /*6e20*/  @P1 STG.E.U16 desc[UR36][R6.64+0x72], R55 ;  /* 0x0000723706001986 */ /* 0x0003e4000c101524 */
.L_x_152:
[----:B------:R-:W-:Y:S05]  /*6e30*/  BSYNC B0 ;  /* 0x0000000000007941 */ /* 0x000fea0003800000 */
.L_x_28:
[----:B------:R-:W-:Y:S01]  /*6e40*/  ULDC UR4, c[0x0][0xc] ;  /* 0x0000030000047ab9 */ /* 0x000fe20000000800 */
[----:B------:R-:W-:Y:S01]  /*6e50*/  ULDC UR5, c[0x0][0x10] ;  /* 0x0000040000057ab9 */ /* 0x000fe20000000800 */
[----:B------:R-:W2:Y:S01]  /*6e60*/  LDC R3, c[0x0][0x14] ;  /* 0x00000500ff037b82 */ /* 0x000ea20000000800 */
[----:B------:R-:W-:Y:S01]  /*6e70*/  UIMAD.WIDE.U32 UR4, UR4, UR5, URZ ;  /* 0x00000005040472a5 */ /* 0x000fe2000f8e003f */
[----:B------:R-:W-:Y:S02]  /*6e80*/  IMAD.MOV.U32 R90, RZ, RZ, -0x1 ;  /* 0xffffffffff5a7424 */ /* 0x000fe400078e00ff */
[----:B------:R-:W-:-:S03]  /*6e90*/  IMAD.MOV.U32 R23, RZ, RZ, -0x1 ;  /* 0xffffffffff177424 */ /* 0x000fc600078e00ff */
[----:B--2---:R-:W-:-:S04]  /*6ea0*/  IMAD.WIDE.U32 R16, R3, UR4, R16 ;  /* 0x0000000403107c25 */ /* 0x004fc8000f8e0010 */
[----:B------:R-:W-:Y:S01]  /*6eb0*/  IMAD R3, R3, UR5, RZ ;  /* 0x0000000503037c24 */ /* 0x000fe2000f8e02ff */
[----:B------:R-:W-:Y:S02]  /*6ec0*/  ULDC.64 UR4, c[0x0][0x650] ;  /* 0x0001940000047ab9 */ /* 0x000fe40000000a00 */
[----:B------:R-:W-:Y:S01]  /*6ed0*/  ISETP.GE.U32.AND P0, PT, R16, UR4, PT ;  /* 0x0000000410007c0c */ /* 0x000fe2000bf06070 */
[--C-:B------:R-:W-:Y:S01]  /*6ee0*/  IMAD.IADD R17, R17, 0x1, R3.reuse ;  /* 0x0000000111117824 */ /* 0x100fe200078e0203 */
[----:B------:R-:W-:-:S04]  /*6ef0*/  PRMT R3, RZ, 0x7610, R3 ;  /* 0x00007610ff037816 */ /* 0x000fc80000000003 */
[----:B------:R-:W-:-:S13]  /*6f00*/  ISETP.GE.U32.AND.EX P0, PT, R17, UR5, PT, P0 ;  /* 0x0000000511007c0c */ /* 0x000fda000bf06100 */
[----:B------:R-:W-:Y:S05]  /*6f10*/  @P0 BRA `(.L_x_153) ;  /* 0x0000000400640947 */ /* 0x000fea0003800000 */
[----:B0-----:R-:W0:Y:S01]  /*6f20*/  S2R R12, SR_CTAID.X ;  /* 0x00000000000c7919 */ /* 0x001e220000002500 */
[----:B-1--4-:R-:W1:Y:S01]  /*6f30*/  LDC.64 R10, c[0x0][0x628] ;  /* 0x00018a00ff0a7b82 */ /* 0x012e620000000a00 */
[----:B------:R-:W-:Y:S01]  /*6f40*/  ULDC UR4, c[0x0][0x150] ;  /* 0x0000540000047ab9 */ /* 0x000fe20000000800 */
[----:B------:R-:W-:Y:S01]  /*6f50*/  IMAD.MOV.U32 R8, RZ, RZ, R16 ;  /* 0x000000ffff087224 */ /* 0x000fe200078e0010 */
[----:B------:R-:W2:Y:S01]  /*6f60*/  S2R R24, SR_CTAID.Y ;  /* 0x0000000000187919 */ /* 0x000ea20000002600 */
[----:B------:R-:W-:-:S04]  /*6f70*/  IMAD.MOV.U32 R9, RZ, RZ, R17 ;  /* 0x000000ffff097224 */ /* 0x000fc800078e0011 */
[----:B------:R-:W4:Y:S08]  /*6f80*/  LDC R21, c[0x0][0x144] ;  /* 0x00005100ff157b82 */ /* 0x000f300000000800 */
[----:B------:R-:W2:Y:S08]  /*6f90*/  LDC R0, c[0x0][0x630] ;  /* 0x00018c00ff007b82 */ /* 0x000eb00000000800 */
[----:B------:R-:W2:Y:S01]  /*6fa0*/  LDC.64 R14, c[0x0][0x620] ;  /* 0x00018800ff0e7b82 */ /* 0x000ea20000000a00 */
[----:B-1----:R-:W-:-:S04]  /*6fb0*/  ISETP.NE.U32.AND P0, PT, R10, RZ, PT ;  /* 0x000000ff0a00720c */ /* 0x002fc80003f05070 */
[----:B------:R-:W-:Y:S02]  /*6fc0*/  ISETP.NE.AND.EX P0, PT, R11, RZ, PT, P0 ;  /* 0x000000ff0b00720c */ /* 0x000fe40003f05300 */
[----:B0-----:R-:W-:-:S05]  /*6fd0*/  I2FP.F32.U32 R3, R12 ;  /* 0x0000000c00037245 */ /* 0x001fca0000201000 */
[----:B------:R-:W-:-:S04]  /*6fe0*/  FMUL R3, R3, UR4 ;  /* 0x0000000403037c20 */ /* 0x000fc80008400000 */
[----:B------:R0:W1:Y:S02]  /*6ff0*/  F2I.U32.TRUNC.NTZ R20, R3 ;  /* 0x0000000300147305 */ /* 0x000064000020f000 */
[----:B----4-:R-:W-:Y:S05]  /*7000*/  @!P0 BRA `(.L_x_154) ;  /* 0x0000000000288947 */ /* 0x010fea0003800000 */
[----:B0-----:R-:W0:Y:S02]  /*7010*/  LDC R3, c[0x0][0x634] ;  /* 0x00018d00ff037b82 */ /* 0x001e240000000800 */
        /* <DEDUP_REMOVED lines=9> */
.L_x_154:
[----:B------:R-:W4:Y:S01]  /*70b0*/  LDC.64 R28, c[0x0][0x640] ;  /* 0x00019000ff1c7b82 */ /* 0x000f220000000a00 */
[-CC-:B--2---:R-:W-:Y:S01]  /*70c0*/  SHF.R.U64 R23, R8, R0.reuse, R9.reuse ;  /* 0x0000000008177219 */ /* 0x184fe20000001209 */
[----:B-1----:R-:W-:Y:S01]  /*70d0*/  IMAD.MOV R20, RZ, RZ, -R20 ;  /* 0x000000ffff147224 */ /* 0x002fe200078e0a14 */
[----:B------:R-:W-:Y:S01]  /*70e0*/  SHF.R.U32.HI R0, RZ, R0, R9 ;  /* 0x00000000ff007219 */ /* 0x000fe20000011609 */
[----:B------:R-:W-:Y:S01]  /*70f0*/  ULDC UR4, c[0x0][0x154] ;  /* 0x0000550000047ab9 */ /* 0x000fe20000000800 */
[----:B0-----:R-:W-:Y:S01]  /*7100*/  IADD3 R3, P0, RZ, -R23, RZ ;  /* 0x80000017ff037210 */ /* 0x001fe20007f1e0ff */
[----:B------:R-:W-:Y:S02]  /*7110*/  IMAD R21, R21, R20, R12 ;  /* 0x0000001415157224 */ /* 0x000fe400078e020c */
[----:B------:R-:W0:Y:S01]  /*7120*/  LDC R6, c[0x0][0x618] ;  /* 0x00018600ff067b82 */ /* 0x000e220000000800 */
[----:B------:R-:W-:Y:S02]  /*7130*/  IMAD.MOV.U32 R7, RZ, RZ, 0x1 ;  /* 0x00000001ff077424 */ /* 0x000fe400078e00ff */
[----:B------:R-:W-:-:S04]  /*7140*/  IMAD.X R5, RZ, RZ, ~R0, P0 ;  /* 0x000000ffff057224 */ /* 0x000fc800000e0e00 */
[-C--:B------:R-:W-:Y:S01]  /*7150*/  IMAD R0, R5, R14.reuse, RZ ;  /* 0x0000000e05007224 */ /* 0x080fe200078e02ff */
[----:B------:R-:W1:Y:S01]  /*7160*/  LDC R8, c[0x0][0x608] ;  /* 0x00018200ff087b82 */ /* 0x000e620000000800 */
[----:B------:R-:W-:-:S04]  /*7170*/  IMAD.WIDE.U32 R4, R3, R14, R16 ;  /* 0x0000000e03047225 */ /* 0x000fc800078e0010 */
[----:B------:R-:W-:Y:S01]  /*7180*/  IMAD R3, R3, R15, R0 ;  /* 0x0000000f03037224 */ /* 0x000fe200078e0200 */
[----:B------:R-:W-:Y:S02]  /*7190*/  I2FP.F32.U32 R0, R24 ;  /* 0x0000001800007245 */ /* 0x000fe40000201000 */
[----:B------:R-:W2:Y:S01]  /*71a0*/  LDC R26, c[0x0][0x658] ;  /* 0x00019600ff1a7b82 */ /* 0x000ea20000000800 */
[----:B------:R-:W-:Y:S01]  /*71b0*/  IMAD.IADD R3, R5, 0x1, R3 ;  /* 0x0000000105037824 */ /* 0x000fe200078e0203 */
[----:B----4-:R-:W-:Y:S01]  /*71c0*/  ISETP.NE.U32.AND P0, PT, R28, RZ, PT ;  /* 0x000000ff1c00720c */ /* 0x010fe20003f05070 */
[----:B------:R-:W-:Y:S01]  /*71d0*/  FMUL R0, R0, UR4 ;  /* 0x0000000400007c20 */ /* 0x000fe20008400000 */
[----:B------:R-:W-:Y:S02]  /*71e0*/  IMAD.MOV.U32 R5, RZ, RZ, -0x1 ;  /* 0xffffffffff057424 */ /* 0x000fe400078e00ff */
[----:B------:R-:W-:Y:S01]  /*71f0*/  ISETP.NE.AND.EX P0, PT, R29, RZ, PT, P0 ;  /* 0x000000ff1d00720c */ /* 0x000fe20003f05300 */
[----:B------:R4:W2:Y:S01]  /*7200*/  F2I.U32.TRUNC.NTZ R13, R0 ;  /* 0x00000000000d7305 */ /* 0x0008a2000020f000 */
[----:B------:R-:W3:Y:S01]  /*7210*/  LDC R15, c[0x0][0x148] ;  /* 0x00005200ff0f7b82 */ /* 0x000ee20000000800 */
[----:B0-----:R-:W-:-:S02]  /*7220*/  SHF.R.U64 R12, R4, R6, R3 ;  /* 0x00000006040c7219 */ /* 0x001fc40000001203 */
[----:B------:R-:W-:-:S05]  /*7230*/  SHF.R.U32.HI R3, RZ, R6, R3 ;  /* 0x00000006ff037219 */ /* 0x000fca0000011603 */
[----:B------:R-:W0:Y:S01]  /*7240*/  LDC R20, c[0x0][0x600] ;  /* 0x00018000ff147b82 */ /* 0x000e220000000800 */
[-CC-:B-1----:R-:W-:Y:S02]  /*7250*/  SHF.R.U64 R10, R12, R8.reuse, R3.reuse ;  /* 0x000000080c0a7219 */ /* 0x182fe40000001203 */
[----:B------:R-:W-:-:S05]  /*7260*/  SHF.R.U32.HI R3, RZ, R8, R3 ;  /* 0x00000008ff037219 */ /* 0x000fca0000011603 */
[----:B------:R-:W1:Y:S01]  /*7270*/  LDC R27, c[0x0][0x648] ;  /* 0x00019200ff1b7b82 */ /* 0x000e620000000800 */
[-C--:B--2---:R-:W-:Y:S02]  /*7280*/  SHF.L.U32 R4, R5, R26.reuse, RZ ;  /* 0x0000001a05047219 */ /* 0x084fe400000006ff */
[-CC-:B------:R-:W-:Y:S02]  /*7290*/  SHF.R.U64 R14, R10, R26.reuse, R3.reuse ;  /* 0x0000001a0a0e7219 */ /* 0x180fe40000001203 */
[----:B------:R-:W-:Y:S02]  /*72a0*/  SHF.R.U32.HI R5, RZ, R26, R3 ;  /* 0x0000001aff057219 */ /* 0x000fe40000011603 */
[----:B------:R-:W-:Y:S01]  /*72b0*/  LOP3.LUT R25, RZ, R4, RZ, 0x33, !PT ;  /* 0x00000004ff197212 */ /* 0x000fe200078e33ff */
[----:B------:R-:W2:Y:S01]  /*72c0*/  LDC R30, c[0x0][0x638] ;  /* 0x00018e00ff1e7b82 */ /* 0x000ea20000000800 */
[----:B------:R-:W-:Y:S01]  /*72d0*/  SHF.L.U32 R26, R7, R26, RZ ;  /* 0x0000001a071a7219 */ /* 0x000fe200000006ff */
[----:B------:R-:W-:-:S06]  /*72e0*/  IMAD.MOV.U32 R4, RZ, RZ, R14 ;  /* 0x000000ffff047224 */ /* 0x000fcc00078e000e */
[----:B------:R-:W0:Y:S01]  /*72f0*/  LDC R31, c[0x0][0x610] ;  /* 0x00018400ff1f7b82 */ /* 0x000e220000000800 */
[----:B----4-:R-:W-:Y:S05]  /*7300*/  @!P0 BRA `(.L_x_155) ;  /* 0x0000000000288947 */ /* 0x010fea0003800000 */
[----:B------:R-:W4:Y:S02]  /*7310*/  LDC R3, c[0x0][0x64c] ;  /* 0x00019300ff037b82 */ /* 0x000f240000000800 */
[----:B----4-:R-:W-:-:S05]  /*7320*/  IADD3 R3, P0, R14, R3, RZ ;  /* 0x000000030e037210 */ /* 0x010fca0007f1e0ff */
        /* <DEDUP_REMOVED lines=8> */
.L_x_155:
[----:B------:R-:W-:Y:S01]  /*73b0*/  ISETP.NE.AND P0, PT, R2, 0x1, PT ;  /* 0x000000010200780c */ /* 0x000fe20003f05270 */
[----:B0-----:R-:W-:Y:S01]  /*73c0*/  VIADD R7, R20, 0xffffffff ;  /* 0xffffffff14077836 */ /* 0x001fe20000000000 */
[----:B-1----:R-:W-:Y:S01]  /*73d0*/  SHF.R.U64 R0, R4, R27, R5 ;  /* 0x0000001b04007219 */ /* 0x002fe20000001205 */
[----:B------:R-:W-:Y:S01]  /*73e0*/  IMAD.MOV R13, RZ, RZ, -R13 ;  /* 0x000000ffff0d7224 */ /* 0x000fe200078e0a0d */
[----:B------:R-:W-:Y:S02]  /*73f0*/  LOP3.LUT R5, R10, R25, RZ, 0xc0, !PT ;  /* 0x000000190a057212 */ /* 0x000fe400078ec0ff */
[----:B------:R-:W-:Y:S01]  /*7400*/  LOP3.LUT R12, R12, R7, RZ, 0xc0, !PT ;  /* 0x000000070c0c7212 */ /* 0x000fe200078ec0ff */
[----:B------:R-:W-:Y:S01]  /*7410*/  IMAD.MOV R3, RZ, RZ, -R0 ;  /* 0x000000ffff037224 */ /* 0x000fe200078e0a00 */
[----:B------:R-:W-:Y:S01]  /*7420*/  MOV R4, 0x1 ;  /* 0x0000000100047802 */ /* 0x000fe20000000f00 */
[----:B------:R-:W-:Y:S02]  /*7430*/  IMAD R0, R26, R0, R5 ;  /* 0x000000001a007224 */ /* 0x000fe400078e0205 */
[----:B--2---:R-:W-:-:S02]  /*7440*/  IMAD R3, R3, R30, R14 ;  /* 0x0000001e03037224 */ /* 0x004fc400078e020e */
[----:B---3--:R-:W-:Y:S02]  /*7450*/  @P0 IMAD R21, R15, R13, R24 ;  /* 0x0000000d0f150224 */ /* 0x008fe400078e0218 */
[----:B------:R-:W-:Y:S01]  /*7460*/  IMAD R5, R3, R20, R12 ;  /* 0x0000001403057224 */ /* 0x000fe200078e020c */
[----:B------:R-:W-:Y:S01]  /*7470*/  PRMT R3, R4, 0x7610, R3 ;  /* 0x0000761004037816 */ /* 0x000fe20000000003 */
[----:B------:R-:W-:-:S05]  /*7480*/  IMAD R0, R0, R31, R21 ;  /* 0x0000001f00007224 */ /* 0x000fca00078e0215 */
[----:B------:R-:W-:Y:S02]  /*7490*/  SEL R90, R5, R0, !P0 ;  /* 0x00000000055a7207 */ /* 0x000fe40004000000 */
[----:B------:R-:W-:-:S07]  /*74a0*/  SEL R0, R0, R5, !P0 ;  /* 0x0000000500007207 */ /* 0x000fce0004000000 */
.L_x_153:
[----:B------:R-:W-:Y:S01]  /*74b0*/  LOP3.LUT P0, RZ, R3, 0xff, RZ, 0xc0, !PT ;  /* 0x000000ff03ff7812 */ /* 0x000fe2000780c0ff */
[----:B------:R-:W-:-:S12]  /*74c0*/  IMAD.MOV.U32 R94, RZ, RZ, R0 ;  /* 0x000000ffff5e7224 */ /* 0x000fd800078e0000 */
[----:B------:R-:W-:Y:S05]  /*74d0*/  @P0 BRA `(.L_x_156) ;  /* 0xffffff9800a80947 */ /* 0x000fea000383ffff */
[----:B------:R-:W-:Y:S05]  /*74e0*/  EXIT ;  /* 0x000000000000794d */ /* 0x000fea0003800000 */
.L_x_3:
[----:B0-----:R-:W-:Y:S01]  /*74f0*/  ULDC.64 UR4, c[0x0][0x650] ;  /* 0x0001940000047ab9 */ /* 0x001fe20000000a00 */
        /* <DEDUP_REMOVED lines=25> */
.L_x_158:
[--C-:B------:R-:W-:Y:S01]  /*7690*/  SHF.R.U64 R12, R10, R14, R11.reuse ;  /* 0x0000000e0a0c7219 */ /* 0x100fe2000000120b */
[----:B------:R-:W0:Y:S01]  /*76a0*/  LDC R22, c[0x0][0x618] ;  /* 0x00018600ff167b82 */ /* 0x000e220000000800 */
[----:B------:R-:W-:Y:S01]  /*76b0*/  I2FP.F32.U32 R6, R4 ;  /* 0x0000000400067245 */ /* 0x000fe20000201000 */
[----:B------:R-:W-:Y:S01]  /*76c0*/  ULDC UR4, c[0x0][0x150] ;  /* 0x0000540000047ab9 */ /* 0x000fe20000000800 */
[----:B------:R-:W-:Y:S02]  /*76d0*/  SHF.R.U32.HI R5, RZ, R14, R11 ;  /* 0x0000000eff057219 */ /* 0x000fe4000001160b */
[----:B------:R-:W-:Y:S01]  /*76e0*/  IADD3 R9, P0, RZ, -R12, RZ ;  /* 0x8000000cff097210 */ /* 0x000fe20007f1e0ff */
[----:B------:R-:W-:Y:S01]  /*76f0*/  FMUL R11, R6, UR4 ;  /* 0x00000004060b7c20 */ /* 0x000fe20008400000 */
[----:B------:R-:W-:Y:S01]  /*7700*/  ULDC UR4, c[0x0][0x154] ;  /* 0x0000550000047ab9 */ /* 0x000fe20000000800 */
[----:B------:R-:W1:Y:S02]  /*7710*/  LDC.64 R24, c[0x0][0x640] ;  /* 0x00019000ff187b82 */ /* 0x000e640000000a00 */
[----:B------:R-:W-:-:S02]  /*7720*/  IMAD.X R5, RZ, RZ, ~R5, P0 ;  /* 0x000000ffff057224 */ /* 0x000fc400000e0e05 */
[----:B------:R-:W2:Y:S01]  /*7730*/  F2I.U32.TRUNC.NTZ R11, R11 ;  /* 0x0000000b000b7305 */ /* 0x000ea2000020f000 */
[----:B------:R-:W-:-:S03]  /*7740*/  IMAD.WIDE.U32 R6, R9, R20, R16 ;  /* 0x0000001409067225 */ /* 0x000fc600078e0010 */
[----:B------:R-:W3:Y:S01]  /*7750*/  LDC R13, c[0x0][0x144] ;  /* 0x00005100ff0d7b82 */ /* 0x000ee20000000800 */
[----:B------:R-:W-:-:S04]  /*7760*/  IMAD R8, R5, R20, RZ ;  /* 0x0000001405087224 */ /* 0x000fc800078e02ff */
[----:B------:R-:W-:Y:S02]  /*7770*/  IMAD R5, R9, R21, R8 ;  /* 0x0000001509057224 */ /* 0x000fe400078e0208 */
[----:B------:R-:W-:Y:S01]  /*7780*/  IMAD.MOV.U32 R8, RZ, RZ, -0x1 ;  /* 0xffffffffff087424 */ /* 0x000fe200078e00ff */
[----:B------:R-:W4:Y:S01]  /*7790*/  LDC R14, c[0x0][0x608] ;  /* 0x00018200ff0e7b82 */ /* 0x000f220000000800 */
[----:B------:R-:W-:Y:S01]  /*77a0*/  IMAD.IADD R5, R7, 0x1, R5 ;  /* 0x0000000107057824 */ /* 0x000fe200078e0205 */
[----:B------:R-:W-:-:S04]  /*77b0*/  I2FP.F32.U32 R7, R3 ;  /* 0x0000000300077245 */ /* 0x000fc80000201000 */
[-C--:B0-----:R-:W-:Y:S01]  /*77c0*/  SHF.R.U64 R10, R6, R22.reuse, R5 ;  /* 0x00000016060a7219 */ /* 0x081fe20000001205 */
[----:B--2---:R-:W-:Y:S01]  /*77d0*/  IMAD.MOV R6, RZ, RZ, -R11 ;  /* 0x000000ffff067224 */ /* 0x004fe200078e0a0b */
[----:B------:R-:W0:Y:S01]  /*77e0*/  LDC R9, c[0x0][0x658] ;  /* 0x00019600ff097b82 */ /* 0x000e220000000800 */
[----:B-1----:R-:W-:Y:S01]  /*77f0*/  ISETP.NE.U32.AND P0, PT, R24, RZ, PT ;  /* 0x000000ff1800720c */ /* 0x002fe20003f05070 */
[----:B------:R-:W-:Y:S01]  /*7800*/  FMUL R7, R7, UR4 ;  /* 0x0000000407077c20 */ /* 0x000fe20008400000 */
[----:B------:R-:W-:Y:S02]  /*7810*/  SHF.R.U32.HI R5, RZ, R22, R5 ;  /* 0x00000016ff057219 */ /* 0x000fe40000011605 */
[----:B------:R-:W-:-:S03]  /*7820*/  ISETP.NE.AND.EX P0, PT, R25, RZ, PT, P0 ;  /* 0x000000ff1900720c */ /* 0x000fc60003f05300 */
[----:B------:R-:W1:Y:S01]  /*7830*/  LDC R20, c[0x0][0x148] ;  /* 0x00005200ff147b82 */ /* 0x000e620000000800 */
[----:B---3--:R-:W-:Y:S02]  /*7840*/  IMAD R23, R13, R6, R4 ;  /* 0x000000060d177224 */ /* 0x008fe400078e0204 */
[----:B------:R-:W-:-:S05]  /*7850*/  IMAD.MOV.U32 R6, RZ, RZ, 0x1 ;  /* 0x00000001ff067424 */ /* 0x000fca00078e00ff */
[----:B------:R-:W2:Y:S01]  /*7860*/  LDC R21, c[0x0][0x600] ;  /* 0x00018000ff157b82 */ /* 0x000ea20000000800 */
[-CC-:B----4-:R-:W-:Y:S02]  /*7870*/  SHF.R.U64 R13, R10, R14.reuse, R5.reuse ;  /* 0x0000000e0a0d7219 */ /* 0x190fe40000001205 */
[----:B------:R-:W-:Y:S02]  /*7880*/  SHF.R.U32.HI R4, RZ, R14, R5 ;  /* 0x0000000eff047219 */ /* 0x000fe40000011605 */
[----:B------:R3:W4:Y:S03]  /*7890*/  F2I.U32.TRUNC.NTZ R14, R7 ;  /* 0x00000007000e7305 */ /* 0x000726000020f000 */
[----:B------:R-:W1:Y:S01]  /*78a0*/  LDC R26, c[0x0][0x648] ;  /* 0x00019200ff1a7b82 */ /* 0x000e620000000800 */
[-C--:B0-----:R-:W-:Y:S02]  /*78b0*/  SHF.R.U64 R15, R13, R9.reuse, R4 ;  /* 0x000000090d0f7219 */ /* 0x081fe40000001204 */
[----:B------:R-:W-:-:S02]  /*78c0*/  SHF.L.U32 R8, R8, R9, RZ ;  /* 0x0000000908087219 */ /* 0x000fc400000006ff */
[-C--:B------:R-:W-:Y:S01]  /*78d0*/  SHF.R.U32.HI R5, RZ, R9.reuse, R4 ;  /* 0x00000009ff057219 */ /* 0x080fe20000011604 */
[----:B------:R-:W-:Y:S01]  /*78e0*/  IMAD.MOV.U32 R4, RZ, RZ, R15 ;  /* 0x000000ffff047224 */ /* 0x000fe200078e000f */
[----:B------:R-:W-:Y:S01]  /*78f0*/  SHF.L.U32 R22, R6, R9, RZ ;  /* 0x0000000906167219 */ /* 0x000fe200000006ff */
[----:B------:R-:W0:Y:S01]  /*7900*/  LDC R27, c[0x0][0x638] ;  /* 0x00018e00ff1b7b82 */ /* 0x000e220000000800 */
[----:B------:R-:W-:-:S07]  /*7910*/  LOP3.LUT R28, RZ, R8, RZ, 0x33, !PT ;  /* 0x00000008ff1c7212 */ /* 0x000fce00078e33ff */
        /* <DEDUP_REMOVED lines=12> */
.L_x_159:
[----:B------:R-:W-:Y:S01]  /*79e0*/  ISETP.NE.AND P0, PT, R2, 0x1, PT ;  /* 0x000000010200780c */ /* 0x000fe20003f05270 */
[----:B--2---:R-:W-:Y:S01]  /*79f0*/  VIADD R7, R21, 0xffffffff ;  /* 0xffffffff15077836 */ /* 0x004fe20000000000 */
[----:B-1----:R-:W-:Y:S01]  /*7a00*/  SHF.R.U64 R5, R4, R26, R5 ;  /* 0x0000001a04057219 */ /* 0x002fe20000001205 */
[----:B------:R-:W-:Y:S01]  /*7a10*/  IMAD.MOV R14, RZ, RZ, -R14 ;  /* 0x000000ffff0e7224 */ /* 0x000fe200078e0a0e */
[----:B------:R-:W-:Y:S01]  /*7a20*/  LOP3.LUT R4, R13, R28, RZ, 0xc0, !PT ;  /* 0x0000001c0d047212 */ /* 0x000fe200078ec0ff */
[----:B------:R-:W-:Y:S01]  /*7a30*/  IMAD.MOV.U32 R8, RZ, RZ, R12 ;  /* 0x000000ffff087224 */ /* 0x000fe200078e000c */
[----:B------:R-:W-:Y:S01]  /*7a40*/  LOP3.LUT R10, R10, R7, RZ, 0xc0, !PT ;  /* 0x000000070a0a7212 */ /* 0x000fe200078ec0ff */
[----:B------:R-:W-:Y:S02]  /*7a50*/  IMAD.MOV R6, RZ, RZ, -R5 ;  /* 0x000000ffff067224 */ /* 0x000fe400078e0a05 */
[----:B------:R-:W-:-:S04]  /*7a60*/  IMAD R4, R22, R5, R4 ;  /* 0x0000000516047224 */ /* 0x000fc800078e0204 */
[----:B------:R-:W-:Y:S02]  /*7a70*/  @P0 IMAD R23, R20, R14, R3 ;  /* 0x0000000e14170224 */ /* 0x000fe400078e0203 */
[----:B0-----:R-:W-:Y:S02]  /*7a80*/  IMAD R3, R6, R27, R15 ;  /* 0x0000001b06037224 */ /* 0x001fe400078e020f */
[----:B------:R-:W-:Y:S02]  /*7a90*/  IMAD R7, R4, R29, R23 ;  /* 0x0000001d04077224 */ /* 0x000fe400078e0217 */
[----:B------:R-:W-:Y:S02]  /*7aa0*/  IMAD R4, R3, R21, R10 ;  /* 0x0000001503047224 */ /* 0x000fe400078e020a */
[----:B------:R-:W-:-:S03]  /*7ab0*/  IMAD.MOV.U32 R6, RZ, RZ, 0x1 ;  /* 0x00000001ff067424 */ /* 0x000fc600078e00ff */
[----:B------:R-:W-:Y:S02]  /*7ac0*/  SEL R9, R4, R7, !P0 ;  /* 0x0000000704097207 */ /* 0x000fe40004000000 */
[----:B------:R-:W-:-:S07]  /*7ad0*/  SEL R7, R7, R4, !P0 ;  /* 0x0000000407077207 */ /* 0x000fce0004000000 */
.L_x_157:
[----:B------:R-:W-:-:S08]  /*7ae0*/  NOP ;  /* 0x0000000000007918 */ /* 0x000fd00000000000 */
[----:B------:R-:W0:-:S00]  /*7af0*/  USETMAXREG.DEALLOC.CTAPOOL 0x28 ;  /* 0x00000028000079c8 */ /* 0x000e0000080e0500 */
[----:B0-----:R-:W-:-:S13]  /*7b00*/  ISETP.NE.AND P0, PT, R0, RZ, PT ;  /* 0x000000ff0000720c */ /* 0x001fda0003f05270 */
[----:B------:R-:W-:Y:S05]  /*7b10*/  @P0 EXIT ;  /* 0x000000000000094d */ /* 0x000fea0003800000 */
[----:B------:R-:W-:Y:S01]  /*7b20*/  LOP3.LUT P0, RZ, R6, 0xff, RZ, 0xc0, !PT ;  /* 0x000000ff06ff7812 */ /* 0x000fe2000780c0ff */
[----:B------:R-:W-:Y:S02]  /*7b30*/  IMAD.MOV.U32 R0, RZ, RZ, 0x1 ;  /* 0x00000001ff007424 */ /* 0x000fe400078e00ff */
[----:B------:R-:W-:-:S10]  /*7b40*/  IMAD.MOV.U32 R12, RZ, RZ, RZ ;  /* 0x000000ffff0c7224 */ /* 0x000fd400078e00ff */
[----:B------:R-:W-:Y:S05]  /*7b50*/  @!P0 BRA `(.L_x_160) ;  /* 0x0000000c00308947 */ /* 0x000fea0003800000 */
[----:B------:R-:W0:Y:S01]  /*7b60*/  LDC R0, c[0x0][0x28c] ;  /* 0x0000a300ff007b82 */ /* 0x000e220000000800 */
[----:B------:R-:W-:Y:S01]  /*7b70*/  ULDC UR5, c[0x0][0x600] ;  /* 0x0001800000057ab9 */ /* 0x000fe20000000800 */
[----:B------:R-:W-:Y:S01]  /*7b80*/  ULDC UR4, c[0x0][0xc] ;  /* 0x0000030000047ab9 */ /* 0x000fe20000000800 */
[----:B------:R-:W-:Y:S01]  /*7b90*/  UIADD3 UR16, UR5, -0x1, URZ ;  /* 0xffffffff05107890 */ /* 0x000fe2000fffe03f */
[C---:B------:R-:W-:Y:S01]  /*7ba0*/  LOP3.LUT P2, RZ, R18.reuse, 0x7f, RZ, 0xc0, !PT ;  /* 0x0000007f12ff7812 */ /* 0x040fe2000784c0ff */
[----:B------:R-:W-:Y:S01]  /*7bb0*/  ULDC UR6, c[0x0][0x658] ;  /* 0x0001960000067ab9 */ /* 0x000fe20000000800 */
[----:B------:R-:W-:Y:S01]  /*7bc0*/  ULDC UR5, c[0x0][0x10] ;  /* 0x0000040000057ab9 */ /* 0x000fe20000000800 */
[----:B------:R-:W-:Y:S01]  /*7bd0*/  UMOV UR7, 0xffffffff ;  /* 0xffffffff00077882 */ /* 0x000fe20000000000 */
[----:B------:R-:W-:Y:S01]  /*7be0*/  UMOV UR8, 0x1 ;  /* 0x0000000100087882 */ /* 0x000fe20000000000 */
[----:B------:R-:W-:Y:S01]  /*7bf0*/  UIMAD.WIDE.U32 UR4, UR4, UR5, URZ ;  /* 0x00000005040472a5 */ /* 0x000fe2000f8e003f */
[----:B------:R-:W-:Y:S01]  /*7c00*/  LOP3.LUT P0, RZ, R18, 0x1f, RZ, 0xc0, !PT ;  /* 0x0000001f12ff7812 */ /* 0x000fe2000780c0ff */
[----:B------:R-:W-:Y:S01]  /*7c10*/  USHF.L.U32 UR7, UR7, UR6, URZ ;  /* 0x0000000607077299 */ /* 0x000fe2000800063f */
[----:B------:R-:W-:Y:S01]  /*7c20*/  BSSY B0, `(.L_x_160) ;  /* 0x00000bf000007945 */ /* 0x000fe20003800000 */
[----:B------:R-:W-:Y:S01]  /*7c30*/  USHF.L.U32 UR18, UR8, UR6, URZ ;  /* 0x0000000608127299 */ /* 0x000fe2000800063f */
[----:B------:R-:W-:Y:S01]  /*7c40*/  IMAD.MOV.U32 R13, RZ, RZ, 0x1 ;  /* 0x00000001ff0d7424 */ /* 0x000fe200078e00ff */
[----:B------:R-:W-:Y:S01]  /*7c50*/  LOP3.LUT R11, R19, 0x2, RZ, 0xfc, !PT ;  /* 0x00000002130b7812 */ /* 0x000fe200078efcff */
[----:B------:R-:W-:Y:S01]  /*7c60*/  ULDC UR6, c[0x0][0x14] ;  /* 0x0000050000067ab9 */ /* 0x000fe20000000800 */
[----:B------:R-:W-:Y:S01]  /*7c70*/  PLOP3.LUT P0, PT, P0, P2, PT, 0x8a, 0x0 ;  /* 0x000000000000781c */ /* 0x000fe20000705172 */
[----:B------:R-:W-:Y:S01]  /*7c80*/  UIMAD.WIDE.U32 UR20, UR4, UR6, URZ ;  /* 0x00000006041472a5 */ /* 0x000fe2000f8e003f */
[----:B------:R-:W-:Y:S01]  /*7c90*/  IMAD.MOV.U32 R12, RZ, RZ, RZ ;  /* 0x000000ffff0c7224 */ /* 0x000fe200078e00ff */
[----:B------:R-:W-:-:S02]  /*7ca0*/  UIMAD UR13, UR5, UR6, URZ ;  /* 0x00000006050d72a4 */ /* 0x000fc4000f8e023f */
[----:B------:R-:W-:Y:S01]  /*7cb0*/  ULOP3.LUT UR17, URZ, UR7, URZ, 0x33, !UPT ;  /* 0x000000073f117292 */ /* 0x000fe2000f8e333f */
[----:B0-----:R-:W-:Y:S01]  /*7cc0*/  VIADD R0, R0, 0x3f ;  /* 0x0000003f00007836 */ /* 0x001fe20000000000 */
[----:B------:R-:W-:Y:S01]  /*7cd0*/  UIADD3 UR13, UR21, UR13, URZ ;  /* 0x0000000d150d7290 */ /* 0x000fe2000fffe03f */
[----:B------:R-:W-:-:S03]  /*7ce0*/  ULDC.64 UR22, c[0x0][0x198] ;  /* 0x0000660000167ab9 */ /* 0x000fc60000000a00 */
[----:B------:R-:W-:-:S04]  /*7cf0*/  SHF.R.S32.HI R3, RZ, 0x1f, R0 ;  /* 0x0000001fff037819 */ /* 0x000fc80000011400 */
[----:B------:R-:W-:Y:S01]  /*7d00*/  LEA.HI R3, R3, R0, RZ, 0x6 ;  /* 0x0000000003037211 */ /* 0x000fe200078f30ff */
[----:B------:R-:W-:-:S03]  /*7d10*/  IMAD.MOV.U32 R0, RZ, RZ, 0x1 ;  /* 0x00000001ff007424 */ /* 0x000fc600078e00ff */
[----:B------:R-:W-:-:S05]  /*7d20*/  SHF.R.S32.HI R3, RZ, 0x6, R3 ;  /* 0x00000006ff037819 */ /* 0x000fca0000011403 */
[----:B------:R-:W-:-:S07]  /*7d30*/  VIADD R10, R3, 0x1 ;  /* 0x00000001030a7836 */ /* 0x000fce0000000000 */
.L_x_172:
[----:B------:R-:W-:-:S03]  /*7d40*/  UMOV UR4, 0xffffffff ;  /* 0xffffffff00047882 */ /* 0x000fc60000000000 */
[----:B------:R-:W-:Y:S05]  /*7d50*/  BRA.DIV UR4, `(.L_x_161) ;  /* 0x0000000e04e47947 */ /* 0x000fea000b800000 */
[----:B------:R-:W-:-:S13]  /*7d60*/  ELECT P6, URZ, PT ;  /* 0x00000000003f782f */ /* 0x000fda00038c0000 */
.L_x_185:
[----:B------:R-:W0:Y:S01]  /*7d70*/  LDC R4, c[0x0][0x28c] ;  /* 0x0000a300ff047b82 */ /* 0x000e220000000800 */
[----:B------:R-:W-:Y:S01]  /*7d80*/  BSSY B1, `(.L_x_162) ;  /* 0x0000037000017945 */ /* 0x000fe20003800000 */
[----:B0-----:R-:W-:-:S13]  /*7d90*/  ISETP.LT.OR P6, PT, R4, 0x1, !P6 ;  /* 0x000000010400780c */ /* 0x001fda00077c1670 */
[----:B------:R-:W-:Y:S05]  /*7da0*/  @P6 BRA `(.L_x_163) ;  /* 0x0000000000d06947 */ /* 0x000fea0003800000 */
[----:B------:R-:W-:Y:S02]  /*7db0*/  IMAD.SHL.U32 R15, R9, 0x40, RZ ;  /* 0x00000040090f7824 */ /* 0x000fe400078e00ff */
[----:B------:R-:W-:Y:S02]  /*7dc0*/  IMAD.SHL.U32 R18, R7, 0x100, RZ ;  /* 0x0000010007127824 */ /* 0x000fe400078e00ff */
[----:B------:R-:W-:Y:S02]  /*7dd0*/  IMAD.MOV.U32 R20, RZ, RZ, RZ ;  /* 0x000000ffff147224 */ /* 0x000fe400078e00ff */
[----:B------:R-:W-:Y:S02]  /*7de0*/  IMAD.MOV.U32 R4, RZ, RZ, R10 ;  /* 0x000000ffff047224 */ /* 0x000fe400078e000a */
[----:B------:R-:W-:Y:S02]  /*7df0*/  IMAD.MOV.U32 R5, RZ, RZ, R0 ;  /* 0x000000ffff057224 */ /* 0x000fe400078e0000 */
[----:B------:R-:W-:-:S07]  /*7e00*/  IMAD.MOV.U32 R6, RZ, RZ, R12 ;  /* 0x000000ffff067224 */ /* 0x000fce00078e000c */
.L_x_167:
[----:B------:R-:W0:Y:S01]  /*7e10*/  S2R R14, SR_CgaCtaId ;  /* 0x00000000000e7919 */ /* 0x000e220000008800 */
[----:B------:R-:W-:Y:S01]  /*7e20*/  MOV R7, 0x400 ;  /* 0x0000040000077802 */ /* 0x000fe20000000f00 */
[----:B------:R-:W1:Y:S03]  /*7e30*/  @!P2 LDC R9, c[0x0][0x500] ;  /* 0x00014000ff09ab82 */ /* 0x000e660000000800 */
[----:B0-----:R-:W-:Y:S02]  /*7e40*/  LEA R21, R14, R7, 0x18 ;  /* 0x000000070e157211 */ /* 0x001fe400078ec0ff */
[----:B------:R-:W-:-:S03]  /*7e50*/  SHF.L.U32 R7, R5, 0x1f, RZ ;  /* 0x0000001f05077819 */ /* 0x000fc600000006ff */
[----:B------:R-:W-:-:S04]  /*7e60*/  IMAD R14, R6, 0x8, R21 ;  /* 0x00000008060e7824 */ /* 0x000fc800078e0215 */
[----:B------:R-:W0:Y:S02]  /*7e70*/  SYNCS.PHASECHK.TRANS64.TRYWAIT P1, [R14+URZ+0x30], R7 ;  /* 0x000030070e0075a7 */ /* 0x000e24000802017f */
[----:B01----:R-:W-:Y:S05]  /*7e80*/  @!P1 BRA `(.L_x_164) ;  /* 0x0000000c00b89947 */ /* 0x003fea0003800000 */
.L_x_186:
[----:B0-----:R-:W-:Y:S01]  /*7e90*/  PRMT R7, R11, 0x9910, RZ ;  /* 0x000099100b077816 */ /* 0x001fe200000000ff */
[----:B------:R0:W-:Y:S03]  /*7ea0*/  @!P2 SYNCS.ARRIVE.TRANS64 RZ, [R14+URZ], R9 ;  /* 0x000000090effa9a7 */ /* 0x0001e6000800003f */
[----:B------:R-:W-:-:S13]  /*7eb0*/  ISETP.NE.AND P1, PT, R7, 0x2, PT ;  /* 0x000000020700780c */ /* 0x000fda0003f25270 */
[----:B0-----:R-:W-:Y:S05]  /*7ec0*/  @P1 BRA `(.L_x_165) ;  /* 0x0000000000041947 */ /* 0x001fea0003800000 */
[----:B------:R-:W-:Y:S01]  /*7ed0*/  BPT.TRAP 0x1 ;  /* 0x000000040000795c */ /* 0x000fe20000300000 */
.L_x_165:
[----:B------:R-:W-:Y:S05]  /*7ee0*/  @P0 BRA `(.L_x_166) ;  /* 0x0000000000040947 */ /* 0x000fea0003800000 */
[----:B------:R-:W-:Y:S01]  /*7ef0*/  BPT.TRAP 0x1 ;  /* 0x000000040000795c */ /* 0x000fe20000300000 */
.L_x_166:
[--C-:B------:R-:W-:Y:S01]  /*7f00*/  IMAD R7, R6, 0x8000, R21.reuse ;  /* 0x0000800006077824 */ /* 0x100fe200078e0215 */
[----:B------:R-:W-:Y:S01]  /*7f10*/  R2UR UR9, R14 ;  /* 0x000000000e0972ca */ /* 0x000fe200000e0000 */
[----:B------:R-:W-:Y:S01]  /*7f20*/  IMAD R21, R6, 0x2000, R21 ;  /* 0x0000200006157824 */ /* 0x000fe200078e0215 */
[----:B------:R-:W-:Y:S01]  /*7f30*/  UIADD3 UR4, UP0, UR22, 0xf0, URZ ;  /* 0x000000f016047890 */ /* 0x000fe2000ff1e03f */
[----:B------:R-:W-:Y:S01]  /*7f40*/  VIADD R4, R4, 0xffffffff ;  /* 0xffffffff04047836 */ /* 0x000fe20000000000 */
[----:B------:R-:W-:Y:S01]  /*7f50*/  R2UR UR5, R7 ;  /* 0x00000000070572ca */ /* 0x000fe200000e0000 */
[----:B------:R-:W-:Y:S01]  /*7f60*/  UIADD3 UR24, UP1, UR22, 0x1f0, URZ ;  /* 0x000001f016187890 */ /* 0x000fe2000ff3e03f */
[----:B------:R-:W-:Y:S01]  /*7f70*/  R2UR UR8, R21 ;  /* 0x00000000150872ca */ /* 0x000fe200000e0000 */
[----:B------:R-:W-:Y:S01]  /*7f80*/  UMOV UR6, 0x0 ;  /* 0x0000000000067882 */ /* 0x000fe20000000000 */
[----:B------:R-:W-:Y:S01]  /*7f90*/  R2UR UR11, R18 ;  /* 0x00000000120b72ca */ /* 0x000fe200000e0000 */
[----:B------:R-:W-:Y:S01]  /*7fa0*/  UIADD3.X UR25, URZ, UR23, URZ, UP1, !UPT ;  /* 0x000000173f197290 */ /* 0x000fe20008ffe43f */
[----:B------:R-:W-:Y:S01]  /*7fb0*/  R2UR UR10, R20 ;  /* 0x00000000140a72ca */ /* 0x000fe200000e0000 */
[----:B------:R-:W-:Y:S01]  /*7fc0*/  UMOV UR7, 0x10000000 ;  /* 0x1000000000077882 */ /* 0x000fe20000000000 */
[----:B------:R-:W-:Y:S01]  /*7fd0*/  R2UR UR12, R8 ;  /* 0x00000000080c72ca */ /* 0x000fe200000e0000 */
[----:B------:R-:W-:Y:S01]  /*7fe0*/  VIADD R20, R20, 0x40 ;  /* 0x0000004014147836 */ /* 0x000fe20000000000 */
[----:B------:R-:W-:-:S02]  /*7ff0*/  R2UR UR19, R15 ;  /* 0x000000000f1372ca */ /* 0x000fc400000e0000 */
[----:B------:R-:W-:Y:S01]  /*8000*/  ISETP.GT.AND P3, PT, R4, 0x1, PT ;  /* 0x000000010400780c */ /* 0x000fe20003f64270 */
[----:B------:R-:W-:Y:S01]  /*8010*/  UIADD3 UR14, UR5, 0x180, URZ ;  /* 0x00000180050e7890 */ /* 0x000fe2000fffe03f */
[----:B------:R-:W-:Y:S01]  /*8020*/  IADD3 R6, R6, 0x1, RZ ;  /* 0x0000000106067810 */ /* 0x000fe20007ffe0ff */
[----:B------:R-:W-:Y:S02]  /*8030*/  UIADD3.X UR5, URZ, UR23, URZ, UP0, !UPT ;  /* 0x000000173f057290 */ /* 0x000fe400087fe43f */
[----:B------:R-:W-:Y:S01]  /*8040*/  UIADD3 UR15, UR8, 0x30180, URZ ;  /* 0x00030180080f7890 */ /* 0x000fe2000fffe03f */
[----:B------:R-:W-:Y:S02]  /*8050*/  ISETP.NE.AND P1, PT, R6, 0x6, PT ;  /* 0x000000060600780c */ /* 0x000fe40003f25270 */
[----:B------:R-:W-:Y:S02]  /*8060*/  UMOV UR8, UR14 ;  /* 0x0000000e00087c82 */ /* 0x000fe40008000000 */
[----:B------:R-:W-:-:S02]  /*8070*/  SEL R14, RZ, 0x1, P1 ;  /* 0x00000001ff0e7807 */ /* 0x000fc40000800000 */
[----:B------:R0:W-:Y:S01]  /*8080*/  UTMALDG.3D [UR8], [UR4], desc[UR6] ;  /* 0x00000608040075b4 */ /* 0x0001e20008011000 */
[----:B------:R-:W-:Y:S02]  /*8090*/  SEL R6, R6, RZ, P1 ;  /* 0x000000ff06067207 */ /* 0x000fe40000800000 */
[----:B------:R-:W-:Y:S01]  /*80a0*/  LOP3.LUT R5, R5, R14, RZ, 0x3c, !PT ;  /* 0x0000000e05057212 */ /* 0x000fe200078e3cff */
[----:B0-----:R-:W-:Y:S01]  /*80b0*/  UMOV UR8, UR15 ;  /* 0x0000000f00087c82 */ /* 0x001fe20008000000 */
[----:B------:R-:W-:Y:S02]  /*80c0*/  UMOV UR11, UR19 ;  /* 0x00000013000b7c82 */ /* 0x000fe40008000000 */
[----:B------:R0:W-:Y:S02]  /*80d0*/  UTMALDG.3D [UR8], [UR24], desc[UR6] ;  /* 0x00000608180075b4 */ /* 0x0001e40008011000 */
[----:B0-----:R-:W-:Y:S05]  /*80e0*/  @P3 BRA `(.L_x_167) ;  /* 0xfffffffc00483947 */ /* 0x001fea000383ffff */
.L_x_163:
[----:B------:R-:W-:Y:S05]  /*80f0*/  BSYNC B1 ;  /* 0x0000000000017941 */ /* 0x000fea0003800000 */
.L_x_162:
[----:B------:R-:W-:Y:S01]  /*8100*/  LOP3.LUT P3, RZ, R13, 0xff, RZ, 0xc0, !PT ;  /* 0x000000ff0dff7812 */ /* 0x000fe2000786c0ff */
[----:B------:R-:W-:Y:S01]  /*8110*/  IMAD.IADD R12, R3, 0x1, R12 ;  /* 0x00000001030c7824 */ /* 0x000fe200078e020c */
[----:B------:R-:W-:Y:S01]  /*8120*/  IADD3 R16, P4, R16, UR20, RZ ;  /* 0x0000001410107c10 */ /* 0x000fe2000ff9e0ff */
[----:B------:R-:W-:Y:S01]  /*8130*/  ULDC.64 UR4, c[0x0][0x650] ;  /* 0x0001940000047ab9 */ /* 0x000fe20000000a00 */
[----:B------:R-:W-:Y:S01]  /*8140*/  BSSY B1, `(.L_x_168) ;  /* 0x000006a000017945 */ /* 0x000fe20003800000 */
[----:B------:R-:W-:Y:S01]  /*8150*/  IMAD.MOV.U32 R9, RZ, RZ, -0x1 ;  /* 0xffffffffff097424 */ /* 0x000fe200078e00ff */
[----:B------:R-:W-:Y:S01]  /*8160*/  ISETP.GT.U32.AND P1, PT, R12, 0x5, PT ;  /* 0x000000050c00780c */ /* 0x000fe20003f24070 */
[----:B------:R-:W-:Y:S01]  /*8170*/  IMAD.MOV.U32 R8, RZ, RZ, -0x1 ;  /* 0xffffffffff087424 */ /* 0x000fe200078e00ff */
[----:B------:R-:W-:Y:S02]  /*8180*/  IADD3.X R17, R17, UR13, RZ, P4, !PT ;  /* 0x0000000d11117c10 */ /* 0x000fe4000a7fe4ff */
[----:B------:R-:W-:-:S02]  /*8190*/  ISETP.LT.U32.AND P1, PT, R3, 0x6, P1 ;  /* 0x000000060300780c */ /* 0x000fc40000f21070 */
[----:B------:R-:W-:Y:S01]  /*81a0*/  PRMT R13, RZ, 0x7610, R13 ;  /* 0x00007610ff0d7816 */ /* 0x000fe2000000000d */
[----:B------:R-:W0:Y:S01]  /*81b0*/  @P3 S2R R5, SR_CgaCtaId ;  /* 0x0000000000053919 */ /* 0x000e220000008800 */
[----:B------:R-:W-:-:S04]  /*81c0*/  @P3 MOV R4, 0x400 ;  /* 0x0000040000043802 */ /* 0x000fc80000000f00 */
[----:B0-----:R-:W-:Y:S01]  /*81d0*/  @P3 LEA R6, R5, R4, 0x18 ;  /* 0x0000000405063211 */ /* 0x001fe200078ec0ff */
[----:B------:R-:W-:-:S03]  /*81e0*/  IMAD.WIDE.U32 R4, R12, -0x55555555, RZ ;  /* 0xaaaaaaab0c047825 */ /* 0x000fc600078e00ff */
[----:B------:R0:W-:Y:S01]  /*81f0*/  @P3 SYNCS.ARRIVE.TRANS64.A1T0 RZ, [R6+URZ+0x78], RZ ;  /* 0x000078ff06ff39a7 */ /* 0x0001e2000810003f */
[----:B------:R-:W-:Y:S02]  /*8200*/  ISETP.GE.U32.AND P3, PT, R3, 0x6, PT ;  /* 0x000000060300780c */ /* 0x000fe40003f66070 */
[----:B------:R-:W-:Y:S02]  /*8210*/  SHF.R.U32.HI R7, RZ, 0x2, R5 ;  /* 0x00000002ff077819 */ /* 0x000fe40000011605 */
[----:B------:R-:W-:Y:S02]  /*8220*/  SEL R5, RZ, 0x1, !P1 ;  /* 0x00000001ff057807 */ /* 0x000fe40004800000 */
[----:B------:R-:W-:Y:S01]  /*8230*/  ISETP.GE.U32.AND P1, PT, R16, UR4, PT ;  /* 0x0000000410007c0c */ /* 0x000fe2000bf26070 */
[----:B------:R-:W-:Y:S01]  /*8240*/  IMAD R12, R7, -0x6, R12 ;  /* 0xfffffffa070c7824 */ /* 0x000fe200078e020c */
[----:B------:R-:W-:Y:S02]  /*8250*/  LOP3.LUT R0, R0, R5, RZ, 0x3c, !PT ;  /* 0x0000000500007212 */ /* 0x000fe400078e3cff */
[----:B------:R-:W-:-:S02]  /*8260*/  ISETP.GE.U32.AND.EX P1, PT, R17, UR5, PT, P1 ;  /* 0x0000000511007c0c */ /* 0x000fc4000bf26110 */
[----:B------:R-:W-:Y:S02]  /*8270*/  PRMT R4, RZ, 0x7610, R4 ;  /* 0x00007610ff047816 */ /* 0x000fe40000000004 */
[----:B------:R-:W-:Y:S01]  /*8280*/  @P3 LOP3.LUT R0, R0, 0x1, R7, 0x78, !PT ;  /* 0x0000000100003812 */ /* 0x000fe200078e7807 */
[----:B------:R-:W-:-:S08]  /*8290*/  IMAD.MOV.U32 R7, RZ, RZ, -0x1 ;  /* 0xffffffffff077424 */ /* 0x000fd000078e00ff */
[----:B0-----:R-:W-:Y:S05]  /*82a0*/  @P1 BRA `(.L_x_169) ;  /* 0x00000004004c1947 */ /* 0x001fea0003800000 */
[----:B------:R-:W-:Y:S01]  /*82b0*/  ULDC.64 UR4, c[0x0][0x628] ;  /* 0x00018a0000047ab9 */ /* 0x000fe20000000a00 */
[----:B------:R-:W0:Y:S01]  /*82c0*/  S2R R15, SR_CTAID.X ;  /* 0x00000000000f7919 */ /* 0x000e220000002500 */
[----:B------:R-:W-:Y:S01]  /*82d0*/  ISETP.NE.U32.AND P1, PT, RZ, UR4, PT ;  /* 0x00000004ff007c0c */ /* 0x000fe2000bf25070 */
[----:B------:R-:W-:Y:S01]  /*82e0*/  ULDC UR7, c[0x0][0x630] ;  /* 0x00018c0000077ab9 */ /* 0x000fe20000000800 */
[----:B------:R-:W-:Y:S01]  /*82f0*/  IMAD.MOV.U32 R4, RZ, RZ, R16 ;  /* 0x000000ffff047224 */ /* 0x000fe200078e0010 */
[----:B------:R-:W1:Y:S01]  /*8300*/  S2R R14, SR_CTAID.Y ;  /* 0x00000000000e7919 */ /* 0x000e620000002600 */
[----:B------:R-:W-:Y:S01]  /*8310*/  ISETP.NE.AND.EX P1, PT, RZ, UR5, PT, P1 ;  /* 0x00000005ff007c0c */ /* 0x000fe2000bf25310 */
[----:B------:R-:W-:-:S12]  /*8320*/  IMAD.MOV.U32 R5, RZ, RZ, R17 ;  /* 0x000000ffff057224 */ /* 0x000fd800078e0011 */
[----:B------:R-:W-:Y:S05]  /*8330*/  @!P1 BRA `(.L_x_170) ;  /* 0x0000000000289947 */ /* 0x000fea0003800000 */
[----:B------:R-:W-:Y:S02]  /*8340*/  ULDC UR6, c[0x0][0x634] ;  /* 0x00018d0000067ab9 */ /* 0x000fe40000000800 */
[----:B------:R-:W-:-:S05]  /*8350*/  IADD3 R9, P1, R16, UR6, RZ ;  /* 0x0000000610097c10 */ /* 0x000fca000ff3e0ff */
[----:B------:R-:W-:-:S04]  /*8360*/  IMAD.X R21, RZ, RZ, R17, P1 ;  /* 0x000000ffff157224 */ /* 0x000fc800008e0611 */
[----:B------:R-:W-:-:S04]  /*8370*/  IMAD.WIDE.U32 R6, R21, UR4, RZ ;  /* 0x0000000415067c25 */ /* 0x000fc8000f8e00ff */
[----:B------:R-:W-:-:S04]  /*8380*/  IMAD.WIDE.U32 R6, P1, R9, UR5, R6 ;  /* 0x0000000509067c25 */ /* 0x000fc8000f820006 */
[----:B------:R-:W-:-:S04]  /*8390*/  IMAD.WIDE.U32 R8, R9, UR4, RZ ;  /* 0x0000000409087c25 */ /* 0x000fc8000f8e00ff */
[----:B------:R-:W-:Y:S01]  /*83a0*/  IMAD.X R5, RZ, RZ, RZ, P1 ;  /* 0x000000ffff057224 */ /* 0x000fe200008e06ff */
[----:B------:R-:W-:Y:S01]  /*83b0*/  IADD3 RZ, P1, R9, R6, RZ ;  /* 0x0000000609ff7210 */ /* 0x000fe20007f3e0ff */
[----:B------:R-:W-:-:S04]  /*83c0*/  IMAD.MOV.U32 R4, RZ, RZ, R7 ;  /* 0x000000ffff047224 */ /* 0x000fc800078e0007 */
[----:B------:R-:W-:-:S08]  /*83d0*/  IMAD.WIDE.U32.X R4, R21, UR5, R4, P1 ;  /* 0x0000000515047c25 */ /* 0x000fd000088e0404 */
.L_x_170:
[--C-:B------:R-:W-:Y:S01]  /*83e0*/  SHF.R.U64 R8, R4, UR7, R5.reuse ;  /* 0x0000000704087c19 */ /* 0x100fe20008001205 */
[----:B------:R-:W-:Y:S01]  /*83f0*/  ULDC.64 UR4, c[0x0][0x620] ;  /* 0x0001880000047ab9 */ /* 0x000fe20000000a00 */
[----:B------:R-:W-:Y:S01]  /*8400*/  SHF.R.U32.HI R4, RZ, UR7, R5 ;  /* 0x00000007ff047c19 */ /* 0x000fe20008011605 */
[----:B------:R-:W2:Y:S01]  /*8410*/  LDC R24, c[0x0][0x144] ;  /* 0x00005100ff187b82 */ /* 0x000ea20000000800 */
[----:B------:R-:W-:Y:S01]  /*8420*/  IADD3 R7, P1, RZ, -R8, RZ ;  /* 0x80000008ff077210 */ /* 0x000fe20007f3e0ff */
[----:B------:R-:W-:Y:S01]  /*8430*/  ULDC.64 UR8, c[0x0][0x640] ;  /* 0x0001900000087ab9 */ /* 0x000fe20000000a00 */
[----:B0-----:R-:W-:Y:S01]  /*8440*/  I2FP.F32.U32 R9, R15 ;  /* 0x0000000f00097245 */ /* 0x001fe20000201000 */
[----:B------:R-:W-:Y:S02]  /*8450*/  ULDC UR6, c[0x0][0x608] ;  /* 0x0001820000067ab9 */ /* 0x000fe40000000800 */
[----:B------:R-:W-:Y:S01]  /*8460*/  IMAD.X R4, RZ, RZ, ~R4, P1 ;  /* 0x000000ffff047224 */ /* 0x000fe200008e0e04 */
[----:B------:R-:W-:Y:S01]  /*8470*/  ISETP.NE.U32.AND P1, PT, RZ, UR8, PT ;  /* 0x00000008ff007c0c */ /* 0x000fe2000bf25070 */
[----:B------:R-:W0:Y:S02]  /*8480*/  LDC R21, c[0x0][0x148] ;  /* 0x00005200ff157b82 */ /* 0x000e240000000800 */
[----:B------:R-:W-:Y:S01]  /*8490*/  IMAD R6, R4, UR4, RZ ;  /* 0x0000000404067c24 */ /* 0x000fe2000f8e02ff */
[----:B------:R-:W-:Y:S01]  /*84a0*/  ISETP.NE.AND.EX P1, PT, RZ, UR9, PT, P1 ;  /* 0x00000009ff007c0c */ /* 0x000fe2000bf25310 */
[----:B------:R-:W-:Y:S01]  /*84b0*/  IMAD.WIDE.U32 R4, R7, UR4, R16 ;  /* 0x0000000407047c25 */ /* 0x000fe2000f8e0010 */
[----:B------:R-:W-:-:S03]  /*84c0*/  ULDC UR4, c[0x0][0x150] ;  /* 0x0000540000047ab9 */ /* 0x000fc60000000800 */
[----:B------:R-:W-:Y:S02]  /*84d0*/  IMAD R7, R7, UR5, R6 ;  /* 0x0000000507077c24 */ /* 0x000fe4000f8e0206 */
[----:B------:R-:W-:Y:S01]  /*84e0*/  FMUL R6, R9, UR4 ;  /* 0x0000000409067c20 */ /* 0x000fe20008400000 */
[----:B------:R-:W-:Y:S01]  /*84f0*/  ULDC UR4, c[0x0][0x618] ;  /* 0x0001860000047ab9 */ /* 0x000fe20000000800 */
[----:B------:R-:W-:Y:S01]  /*8500*/  ULDC UR5, c[0x0][0x154] ;  /* 0x0000550000057ab9 */ /* 0x000fe20000000800 */
[----:B------:R-:W-:-:S03]  /*8510*/  IMAD.IADD R5, R5, 0x1, R7 ;  /* 0x0000000105057824 */ /* 0x000fc600078e0207 */
[----:B------:R-:W3:Y:S02]  /*8520*/  F2I.U32.TRUNC.NTZ R6, R6 ;  /* 0x0000000600067305 */ /* 0x000ee4000020f000 */
[----:B------:R-:W-:Y:S02]  /*8530*/  SHF.R.U64 R9, R4, UR4, R5 ;  /* 0x0000000404097c19 */ /* 0x000fe40008001205 */
[----:B-1----:R-:W-:-:S05]  /*8540*/  I2FP.F32.U32 R4, R14 ;  /* 0x0000000e00047245 */ /* 0x002fca0000201000 */
[----:B------:R-:W-:Y:S01]  /*8550*/  FMUL R22, R4, UR5 ;  /* 0x0000000504167c20 */ /* 0x000fe20008400000 */
[----:B------:R-:W-:Y:S01]  /*8560*/  SHF.R.U32.HI R4, RZ, UR4, R5 ;  /* 0x00000004ff047c19 */ /* 0x000fe20008011605 */
[----:B------:R-:W-:-:S03]  /*8570*/  ULDC UR4, c[0x0][0x658] ;  /* 0x0001960000047ab9 */ /* 0x000fc60000000800 */
[--C-:B------:R-:W-:Y:S01]  /*8580*/  SHF.R.U64 R20, R9, UR6, R4.reuse ;  /* 0x0000000609147c19 */ /* 0x100fe20008001204 */
[----:B------:R-:W1:Y:S01]  /*8590*/  F2I.U32.TRUNC.NTZ R22, R22 ;  /* 0x0000001600167305 */ /* 0x000e62000020f000 */
[----:B------:R-:W-:Y:S01]  /*85a0*/  SHF.R.U32.HI R5, RZ, UR6, R4 ;  /* 0x00000006ff057c19 */ /* 0x000fe20008011604 */
[----:B---3--:R-:W-:-:S03]  /*85b0*/  IMAD.MOV R6, RZ, RZ, -R6 ;  /* 0x000000ffff067224 */ /* 0x008fc600078e0a06 */
[----:B------:R-:W-:Y:S01]  /*85c0*/  SHF.R.U64 R18, R20, UR4, R5 ;  /* 0x0000000414127c19 */ /* 0x000fe20008001205 */
[----:B--2---:R-:W-:Y:S01]  /*85d0*/  IMAD R15, R24, R6, R15 ;  /* 0x00000006180f7224 */ /* 0x004fe200078e020f */
[----:B------:R-:W-:-:S03]  /*85e0*/  SHF.R.U32.HI R23, RZ, UR4, R5 ;  /* 0x00000004ff177c19 */ /* 0x000fc60008011605 */
[----:B------:R-:W-:Y:S02]  /*85f0*/  IMAD.MOV.U32 R4, RZ, RZ, R18 ;  /* 0x000000ffff047224 */ /* 0x000fe400078e0012 */
[----:B------:R-:W-:Y:S01]  /*8600*/  IMAD.MOV.U32 R5, RZ, RZ, R23 ;  /* 0x000000ffff057224 */ /* 0x000fe200078e0017 */
[----:B-1----:R-:W-:Y:S06]  /*8610*/  @!P1 BRA `(.L_x_171) ;  /* 0x0000000000289947 */ /* 0x002fec0003800000 */
[----:B------:R-:W-:Y:S02]  /*8620*/  ULDC UR4, c[0x0][0x64c] ;  /* 0x0001930000047ab9 */ /* 0x000fe40000000800 */
[----:B------:R-:W-:-:S05]  /*8630*/  IADD3 R5, P1, R18, UR4, RZ ;  /* 0x0000000412057c10 */ /* 0x000fca000ff3e0ff */
[----:B------:R-:W-:-:S04]  /*8640*/  IMAD.X R23, RZ, RZ, R23, P1 ;  /* 0x000000ffff177224 */ /* 0x000fc800008e0617 */
[----:B------:R-:W-:-:S04]  /*8650*/  IMAD.WIDE.U32 R6, R23, UR8, RZ ;  /* 0x0000000817067c25 */ /* 0x000fc8000f8e00ff */
[----:B------:R-:W-:-:S04]  /*8660*/  IMAD.WIDE.U32 R6, P1, R5, UR9, R6 ;  /* 0x0000000905067c25 */ /* 0x000fc8000f820006 */
[----:B------:R-:W-:-:S04]  /*8670*/  IMAD.WIDE.U32 R4, R5, UR8, RZ ;  /* 0x0000000805047c25 */ /* 0x000fc8000f8e00ff */
[----:B------:R-:W-:Y:S01]  /*8680*/  IMAD.MOV.U32 R4, RZ, RZ, R7 ;  /* 0x000000ffff047224 */ /* 0x000fe200078e0007 */
[----:B------:R-:W-:Y:S01]  /*8690*/  IADD3 RZ, P3, R5, R6, RZ ;  /* 0x0000000605ff7210 */ /* 0x000fe20007f7e0ff */
[----:B------:R-:W-:-:S04]  /*86a0*/  IMAD.X R5, RZ, RZ, RZ, P1 ;  /* 0x000000ffff057224 */ /* 0x000fc800008e06ff */
[----:B------:R-:W-:-:S08]  /*86b0*/  IMAD.WIDE.U32.X R4, R23, UR9, R4, P3 ;  /* 0x0000000917047c25 */ /* 0x000fd000098e0404 */
.L_x_171:
[----:B------:R-:W-:Y:S01]  /*86c0*/  ISETP.NE.AND P1, PT, R2, 0x1, PT ;  /* 0x000000010200780c */ /* 0x000fe20003f25270 */
[----:B------:R-:W-:Y:S01]  /*86d0*/  ULDC UR4, c[0x0][0x648] ;  /* 0x0001920000047ab9 */ /* 0x000fe20000000800 */
[----:B------:R-:W-:Y:S01]  /*86e0*/  LOP3.LUT R20, R20, UR17, RZ, 0xc0, !PT ;  /* 0x0000001114147c12 */ /* 0x000fe2000f8ec0ff */
[----:B------:R-:W-:Y:S01]  /*86f0*/  IMAD.MOV R22, RZ, RZ, -R22 ;  /* 0x000000ffff167224 */ /* 0x000fe200078e0a16 */
[----:B------:R-:W-:Y:S01]  /*8700*/  SHF.R.U64 R5, R4, UR4, R5 ;  /* 0x0000000404057c19 */ /* 0x000fe20008001205 */
[----:B------:R-:W-:Y:S01]  /*8710*/  ULDC UR4, c[0x0][0x638] ;  /* 0x00018e0000047ab9 */ /* 0x000fe20000000800 */
[----:B------:R-:W-:Y:S01]  /*8720*/  LOP3.LUT R9, R9, UR16, RZ, 0xc0, !PT ;  /* 0x0000001009097c12 */ /* 0x000fe2000f8ec0ff */
[----:B------:R-:W-:Y:S01]  /*8730*/  ULDC UR5, c[0x0][0x610] ;  /* 0x0001840000057ab9 */ /* 0x000fe20000000800 */
[----:B------:R-:W-:Y:S02]  /*8740*/  IMAD.MOV.U32 R4, RZ, RZ, 0x1 ;  /* 0x00000001ff047424 */ /* 0x000fe400078e00ff */
[----:B------:R-:W-:-:S02]  /*8750*/  IMAD.MOV R7, RZ, RZ, -R5 ;  /* 0x000000ffff077224 */ /* 0x000fc400078e0a05 */
[----:B------:R-:W-:Y:S02]  /*8760*/  IMAD R20, R5, UR18, R20 ;  /* 0x0000001205147c24 */ /* 0x000fe4000f8e0214 */
[----:B0-----:R-:W-:Y:S02]  /*8770*/  @P1 IMAD R15, R21, R22, R14 ;  /* 0x00000016150f1224 */ /* 0x001fe400078e020e */
[----:B------:R-:W-:Y:S01]  /*8780*/  IMAD R18, R7, UR4, R18 ;  /* 0x0000000407127c24 */ /* 0x000fe2000f8e0212 */
[----:B------:R-:W-:Y:S01]  /*8790*/  ULDC UR4, c[0x0][0x600] ;  /* 0x0001800000047ab9 */ /* 0x000fe20000000800 */
[----:B------:R-:W-:Y:S02]  /*87a0*/  IMAD R15, R20, UR5, R15 ;  /* 0x00000005140f7c24 */ /* 0x000fe4000f8e020f */
[----:B------:R-:W-:-:S05]  /*87b0*/  IMAD R18, R18, UR4, R9 ;  /* 0x0000000412127c24 */ /* 0x000fca000f8e0209 */
[----:B------:R-:W-:Y:S02]  /*87c0*/  SEL R9, R18, R15, !P1 ;  /* 0x0000000f12097207 */ /* 0x000fe40004800000 */
[----:B------:R-:W-:-:S07]  /*87d0*/  SEL R7, R15, R18, !P1 ;  /* 0x000000120f077207 */ /* 0x000fce0004800000 */
.L_x_169:
[----:B------:R-:W-:Y:S05]  /*87e0*/  BSYNC B1 ;  /* 0x0000000000017941 */ /* 0x000fea0003800000 */
.L_x_168:
[----:B------:R-:W-:-:S13]  /*87f0*/  LOP3.LUT P1, RZ, R4, 0xff, RZ, 0xc0, !PT ;  /* 0x000000ff04ff7812 */ /* 0x000fda000782c0ff */
[----:B------:R-:W-:Y:S05]  /*8800*/  @P1 BRA `(.L_x_172) ;  /* 0xfffffff4004c1947 */ /* 0x000fea000383ffff */
[----:B------:R-:W-:Y:S05]  /*8810*/  BSYNC B0 ;  /* 0x0000000000007941 */ /* 0x000fea0003800000 */
.L_x_160:
[----:B------:R-:W-:-:S03]  /*8820*/  UMOV UR4, 0xffffffff ;  /* 0xffffffff00047882 */ /* 0x000fc60000000000 */
[----:B------:R-:W-:Y:S05]  /*8830*/  BRA.DIV UR4, `(.L_x_173) ;  /* 0x0000000604607947 */ /* 0x000fea000b800000 */
[----:B------:R-:W-:-:S13]  /*8840*/  ELECT P6, URZ, PT ;  /* 0x00000000003f782f */ /* 0x000fda00038c0000 */
.L_x_189:
[----:B------:R-:W-:Y:S04]  /*8850*/  BSSY B0, `(.L_x_174) ;  /* 0x000003d000007945 */ /* 0x000fe80003800000 */
[----:B------:R-:W-:Y:S05]  /*8860*/  @!P6 BRA `(.L_x_175) ;  /* 0x0000000000ece947 */ /* 0x000fea0003800000 */
[----:B------:R-:W-:-:S04]  /*8870*/  LOP3.LUT R19, R19, 0x2, RZ, 0xfc, !PT ;  /* 0x0000000213137812 */ /* 0x000fc800078efcff */
[----:B------:R-:W-:-:S13]  /*8880*/  ISETP.NE.AND P0, PT, R19, 0x3, PT ;  /* 0x000000031300780c */ /* 0x000fda0003f05270 */
[----:B------:R-:W-:Y:S05]  /*8890*/  @!P0 BRA `(.L_x_176) ;  /* 0x0000000000048947 */ /* 0x000fea0003800000 */
[----:B------:R-:W-:Y:S01]  /*88a0*/  BPT.TRAP 0x1 ;  /* 0x000000040000795c */ /* 0x000fe20000300000 */
.L_x_176:
[----:B------:R-:W0:Y:S01]  /*88b0*/  S2R R3, SR_CgaCtaId ;  /* 0x0000000000037919 */ /* 0x000e220000008800 */
[----:B------:R-:W-:-:S04]  /*88c0*/  MOV R2, 0x400 ;  /* 0x0000040000027802 */ /* 0x000fc80000000f00 */
[----:B0-----:R-:W-:Y:S02]  /*88d0*/  LEA R3, R3, R2, 0x18 ;  /* 0x0000000203037211 */ /* 0x001fe400078ec0ff */
[----:B------:R-:W-:-:S03]  /*88e0*/  SHF.L.U32 R2, R0, 0x1f, RZ ;  /* 0x0000001f00027819 */ /* 0x000fc600000006ff */
[----:B------:R-:W-:-:S04]  /*88f0*/  VIADD R3, R3, 0x30 ;  /* 0x0000003003037836 */ /* 0x000fc80000000000 */
[C---:B------:R-:W-:Y:S02]  /*8900*/  IMAD R7, R12.reuse, 0x8, R3 ;  /* 0x000000080c077824 */ /* 0x040fe400078e0203 */
[----:B------:R-:W-:Y:S02]  /*8910*/  VIADD R12, R12, 0x1 ;  /* 0x000000010c0c7836 */ /* 0x000fe40000000000 */
[----:B------:R-:W0:Y:S03]  /*8920*/  SYNCS.PHASECHK.TRANS64.TRYWAIT P0, [R7+URZ], R2 ;  /* 0x00000002070075a7 */ /* 0x000e26000800017f */
[----:B------:R-:W-:-:S04]  /*8930*/  ISETP.NE.AND P1, PT, R12, 0x6, PT ;  /* 0x000000060c00780c */ /* 0x000fc80003f25270 */
[----:B------:R-:W-:Y:S02]  /*8940*/  SEL R5, RZ, 0x1, P1 ;  /* 0x00000001ff057807 */ /* 0x000fe40000800000 */
[----:B------:R-:W-:Y:S02]  /*8950*/  SEL R12, R12, RZ, P1 ;  /* 0x000000ff0c0c7207 */ /* 0x000fe40000800000 */
[----:B------:R-:W-:-:S03]  /*8960*/  LOP3.LUT R5, R0, R5, RZ, 0x3c, !PT ;  /* 0x0000000500057212 */ /* 0x000fc600078e3cff */
[----:B------:R-:W-:Y:S01]  /*8970*/  IMAD R9, R12, 0x8, R3 ;  /* 0x000000080c097824 */ /* 0x000fe200078e0203 */
[----:B------:R-:W-:Y:S01]  /*8980*/  SHF.L.U32 R4, R5, 0x1f, RZ ;  /* 0x0000001f05047819 */ /* 0x000fe200000006ff */
[----:B0-----:R-:W-:Y:S06]  /*8990*/  @!P0 BRA `(.L_x_177) ;  /* 0x0000000400288947 */ /* 0x001fec0003800000 */
.L_x_190:
[----:B------:R-:W1:Y:S01]  /*89a0*/  SYNCS.PHASECHK.TRANS64.TRYWAIT P0, [R9+URZ], R4 ;  /* 0x00000004090075a7 */ /* 0x000e62000800017f */
[----:B------:R-:W-:-:S05]  /*89b0*/  VIADD R0, R12, 0x1 ;  /* 0x000000010c007836 */ /* 0x000fca0000000000 */
[----:B------:R-:W-:-:S04]  /*89c0*/  ISETP.NE.AND P1, PT, R0, 0x6, PT ;  /* 0x000000060000780c */ /* 0x000fc80003f25270 */
[----:B0-----:R-:W-:Y:S02]  /*89d0*/  SEL R2, RZ, 0x1, P1 ;  /* 0x00000001ff027807 */ /* 0x001fe40000800000 */
[----:B------:R-:W-:Y:S02]  /*89e0*/  SEL R0, R0, RZ, P1 ;  /* 0x000000ff00007207 */ /* 0x000fe40000800000 */
[----:B------:R-:W-:-:S03]  /*89f0*/  LOP3.LUT R7, R5, R2, RZ, 0x3c, !PT ;  /* 0x0000000205077212 */ /* 0x000fc600078e3cff */
[----:B------:R-:W-:Y:S01]  /*8a00*/  IMAD R6, R0, 0x8, R3 ;  /* 0x0000000800067824 */ /* 0x000fe200078e0203 */
[----:B------:R-:W-:Y:S01]  /*8a10*/  SHF.L.U32 R5, R7, 0x1f, RZ ;  /* 0x0000001f07057819 */ /* 0x000fe200000006ff */
[----:B-1----:R-:W-:Y:S06]  /*8a20*/  @!P0 BRA `(.L_x_178) ;  /* 0x0000000400188947 */ /* 0x002fec0003800000 */
.L_x_191:
[----:B------:R-:W1:Y:S01]  /*8a30*/  SYNCS.PHASECHK.TRANS64.TRYWAIT P0, [R6+URZ], R5 ;  /* 0x00000005060075a7 */ /* 0x000e62000800017f */
[----:B------:R-:W-:-:S05]  /*8a40*/  VIADD R0, R0, 0x1 ;  /* 0x0000000100007836 */ /* 0x000fca0000000000 */
[----:B------:R-:W-:-:S04]  /*8a50*/  ISETP.NE.AND P1, PT, R0, 0x6, PT ;  /* 0x000000060000780c */ /* 0x000fc80003f25270 */
[----:B------:R-:W-:Y:S02]  /*8a60*/  SEL R2, RZ, 0x1, P1 ;  /* 0x00000001ff027807 */ /* 0x000fe40000800000 */
[----:B------:R-:W-:Y:S02]  /*8a70*/  SEL R0, R0, RZ, P1 ;  /* 0x000000ff00007207 */ /* 0x000fe40000800000 */
[----:B------:R-:W-:-:S03]  /*8a80*/  LOP3.LUT R7, R7, R2, RZ, 0x3c, !PT ;  /* 0x0000000207077212 */ /* 0x000fc600078e3cff */
[----:B0-----:R-:W-:Y:S01]  /*8a90*/  IMAD R9, R0, 0x8, R3 ;  /* 0x0000000800097824 */ /* 0x001fe200078e0203 */
[----:B------:R-:W-:Y:S01]  /*8aa0*/  SHF.L.U32 R4, R7, 0x1f, RZ ;  /* 0x0000001f07047819 */ /* 0x000fe200000006ff */
[----:B-1----:R-:W-:Y:S06]  /*8ab0*/  @!P0 BRA `(.L_x_179) ;  /* 0x0000000400088947 */ /* 0x002fec0003800000 */
.L_x_192:
        /* <DEDUP_REMOVED lines=9> */
.L_x_193:
[----:B------:R-:W1:Y:S01]  /*8b50*/  SYNCS.PHASECHK.TRANS64.TRYWAIT P0, [R6+URZ], R5 ;  /* 0x00000005060075a7 */ /* 0x000e62000800017f */
[----:B------:R-:W-:-:S05]  /*8b60*/  VIADD R0, R0, 0x1 ;  /* 0x0000000100007836 */ /* 0x000fca0000000000 */
[----:B------:R-:W-:-:S04]  /*8b70*/  ISETP.NE.AND P1, PT, R0, 0x6, PT ;  /* 0x000000060000780c */ /* 0x000fc80003f25270 */
[----:B------:R-:W-:Y:S02]  /*8b80*/  SEL R2, RZ, 0x1, P1 ;  /* 0x00000001ff027807 */ /* 0x000fe40000800000 */
[----:B------:R-:W-:Y:S02]  /*8b90*/  SEL R0, R0, RZ, P1 ;  /* 0x000000ff00007207 */ /* 0x000fe40000800000 */
[----:B------:R-:W-:Y:S01]  /*8ba0*/  LOP3.LUT R2, R7, R2, RZ, 0x3c, !PT ;  /* 0x0000000207027212 */ /* 0x000fe200078e3cff */
[----:B-1----:R-:W-:Y:S06]  /*8bb0*/  @!P0 BRA `(.L_x_181) ;  /* 0x0000000000f08947 */ /* 0x002fec0003800000 */
.L_x_194:
[----:B------:R-:W-:Y:S01]  /*8bc0*/  IMAD R3, R0, 0x8, R3 ;  /* 0x0000000800037824 */ /* 0x000fe200078e0203 */
[----:B------:R-:W-:-:S07]  /*8bd0*/  SHF.L.U32 R0, R2, 0x1f, RZ ;  /* 0x0000001f02007819 */ /* 0x000fce00000006ff */
.L_x_182:
[----:B--2---:R2:W3:Y:S02]  /*8be0*/  SYNCS.PHASECHK.TRANS64.TRYWAIT P0, [R3+URZ], R0 ;  /* 0x00000000030075a7 */ /* 0x0044e4000800017f */
[----:B---3--:R-:W-:Y:S05]  /*8bf0*/  @!P0 NANOSLEEP.SYNCS 0x989680 ;  /* 0x009896800000895d */ /* 0x008fea0003900000 */
[----:B------:R-:W3:Y:S02]  /*8c00*/  @!P0 SYNCS.PHASECHK.TRANS64 P0, [R3+URZ], R0 ;  /* 0x00000000030085a7 */ /* 0x000ee4000800007f */
[----:B---3--:R-:W-:Y:S05]  /*8c10*/  @!P0 BRA `(.L_x_182) ;  /* 0xfffffffc00f08947 */ /* 0x008fea000383ffff */
.L_x_175:
[----:B------:R-:W-:Y:S05]  /*8c20*/  BSYNC B0 ;  /* 0x0000000000007941 */ /* 0x000fea0003800000 */
.L_x_174:
[----:B------:R-:W-:Y:S05]  /*8c30*/  EXIT ;  /* 0x000000000000794d */ /* 0x000fea0003800000 */
.L_x_17:
[----:B---3--:R3:W4:Y:S02]  /*8c40*/  SYNCS.PHASECHK.TRANS64.TRYWAIT P1, [R3+URZ], R0 ;  /* 0x00000000030075a7 */ /* 0x008724000802017f */
[----:B----4-:R-:W-:Y:S05]  /*8c50*/  @!P1 NANOSLEEP.SYNCS 0x989680 ;  /* 0x009896800000995d */ /* 0x010fea0003900000 */
[----:B------:R-:W4:Y:S02]  /*8c60*/  @!P1 SYNCS.PHASECHK.TRANS64 P1, [R3+URZ], R0 ;  /* 0x00000000030095a7 */ /* 0x000f24000802007f */
[----:B----4-:R-:W-:Y:S05]  /*8c70*/  @!P1 BRA `(.L_x_17) ;  /* 0xfffffffc00f09947 */ /* 0x010fea000383ffff */
[----:B------:R-:W-:Y:S05]  /*8c80*/  BRA `(.L_x_16) ;  /* 0xffffff8400747947 */ /* 0x000fea000383ffff */
.L_x_22:
[----:B-1----:R-:W-:-:S04]  /*8c90*/  IMAD.U32 R4, RZ, RZ, UR8 ;  /* 0x00000008ff047e24 */ /* 0x002fc8000f8e00ff */
[----:B------:R1:W2:Y:S03]  /*8ca0*/  SYNCS.PHASECHK.TRANS64.TRYWAIT P1, [R4+URZ], R3 ;  /* 0x00000003040075a7 */ /* 0x0002a6000802017f */
[----:B--2---:R-:W-:Y:S05]  /*8cb0*/  @!P1 NANOSLEEP.SYNCS 0x989680 ;  /* 0x009896800000995d */ /* 0x004fea0003900000 */
[----:B------:R-:W2:Y:S02]  /*8cc0*/  @!P1 SYNCS.PHASECHK.TRANS64 P1, [R4+URZ], R3 ;  /* 0x00000003040095a7 */ /* 0x000ea4000802007f */
[----:B--2---:R-:W-:Y:S05]  /*8cd0*/  @!P1 BRA `(.L_x_22) ;  /* 0xfffffffc00ec9947 */ /* 0x004fea000383ffff */
[----:B------:R-:W-:Y:S05]  /*8ce0*/  BRA `(.L_x_21) ;  /* 0xffffff8800b47947 */ /* 0x000fea000383ffff */
.L_x_161:
[----:B------:R-:W-:Y:S01]  /*8cf0*/  BSSY B1, `(.L_x_183) ;  /* 0x0000006000017945 */ /* 0x000fe20003800000 */
[----:B------:R-:W-:-:S07]  /*8d00*/  IMAD.MOV.U32 R15, RZ, RZ, -0x1 ;  /* 0xffffffffff0f7424 */ /* 0x000fce00078e00ff */
[----:B------:R-:W-:Y:S05]  /*8d10*/  WARPSYNC.COLLECTIVE R15, `(.L_x_184) ;  /* 0x000000000f0c7348 */ /* 0x000fea0003c00000 */
[----:B------:R-:W-:Y:S02]  /*8d20*/  ELECT P6, UR62, PT ;  /* 0x00000000003e782f */ /* 0x000fe400038c0000 */
[----:B------:R-:W-:Y:S01]  /*8d30*/  MOV R14, UR62 ;  /* 0x0000003e000e7c02 */ /* 0x000fe20008000f00 */
[----:B------:R-:W-:Y:S10]  /*8d40*/  ENDCOLLECTIVE ;  /* 0x000000000000791b */ /* 0x000ff40003800000 */
.L_x_184:
[----:B------:R-:W-:Y:S05]  /*8d50*/  BSYNC B1 ;  /* 0x0000000000017941 */ /* 0x000fea0003800000 */
.L_x_183:
[----:B------:R-:W-:Y:S05]  /*8d60*/  BRA `(.L_x_185) ;  /* 0xfffffff000007947 */ /* 0x000fea000383ffff */
.L_x_164:
[----:B0-----:R0:W1:Y:S02]  /*8d70*/  SYNCS.PHASECHK.TRANS64.TRYWAIT P1, [R14+URZ+0x30], R7 ;  /* 0x000030070e0075a7 */ /* 0x001064000802017f */
[----:B-1----:R-:W-:Y:S05]  /*8d80*/  @!P1 NANOSLEEP.SYNCS 0x989680 ;  /* 0x009896800000995d */ /* 0x002fea0003900000 */
[----:B------:R-:W1:Y:S02]  /*8d90*/  @!P1 SYNCS.PHASECHK.TRANS64 P1, [R14+URZ+0x30], R7 ;  /* 0x000030070e0095a7 */ /* 0x000e64000802007f */
[----:B-1----:R-:W-:Y:S05]  /*8da0*/  @!P1 BRA `(.L_x_164) ;  /* 0xfffffffc00f09947 */ /* 0x002fea000383ffff */
[----:B------:R-:W-:Y:S05]  /*8db0*/  BRA `(.L_x_186) ;  /* 0xfffffff000347947 */ /* 0x000fea000383ffff */
.L_x_173:
[----:B------:R-:W-:Y:S01]  /*8dc0*/  BSSY B0, `(.L_x_187) ;  /* 0x0000006000007945 */ /* 0x000fe20003800000 */
[----:B------:R-:W-:-:S07]  /*8dd0*/  IMAD.MOV.U32 R15, RZ, RZ, -0x1 ;  /* 0xffffffffff0f7424 */ /* 0x000fce00078e00ff */
[----:B------:R-:W-:Y:S05]  /*8de0*/  WARPSYNC.COLLECTIVE R15, `(.L_x_188) ;  /* 0x000000000f0c7348 */ /* 0x000fea0003c00000 */
[----:B------:R-:W-:Y:S02]  /*8df0*/  ELECT P6, UR62, PT ;  /* 0x00000000003e782f */ /* 0x000fe400038c0000 */
[----:B------:R-:W-:Y:S01]  /*8e00*/  MOV R14, UR62 ;  /* 0x0000003e000e7c02 */ /* 0x000fe20008000f00 */
[----:B------:R-:W-:Y:S10]  /*8e10*/  ENDCOLLECTIVE ;  /* 0x000000000000791b */ /* 0x000ff40003800000 */
.L_x_188:
[----:B------:R-:W-:Y:S05]  /*8e20*/  BSYNC B0 ;  /* 0x0000000000007941 */ /* 0x000fea0003800000 */
.L_x_187:
[----:B------:R-:W-:Y:S05]  /*8e30*/  BRA `(.L_x_189) ;  /* 0xfffffff800847947 */ /* 0x000fea000383ffff */
.L_x_177:
[----:B0-----:R0:W1:Y:S02]  /*8e40*/  SYNCS.PHASECHK.TRANS64.TRYWAIT P0, [R7+URZ], R2 ;  /* 0x00000002070075a7 */ /* 0x001064000800017f */
[----:B-1----:R-:W-:Y:S05]  /*8e50*/  @!P0 NANOSLEEP.SYNCS 0x989680 ;  /* 0x009896800000895d */ /* 0x002fea0003900000 */
[----:B------:R-:W1:Y:S02]  /*8e60*/  @!P0 SYNCS.PHASECHK.TRANS64 P0, [R7+URZ], R2 ;  /* 0x00000002070085a7 */ /* 0x000e64000800007f */
[----:B-1----:R-:W-:Y:S05]  /*8e70*/  @!P0 BRA `(.L_x_177) ;  /* 0xfffffffc00f08947 */ /* 0x002fea000383ffff */
[----:B------:R-:W-:Y:S05]  /*8e80*/  BRA `(.L_x_190) ;  /* 0xfffffff800c47947 */ /* 0x000fea000383ffff */
.L_x_178:
[----:B0-----:R0:W1:Y:S02]  /*8e90*/  SYNCS.PHASECHK.TRANS64.TRYWAIT P0, [R9+URZ], R4 ;  /* 0x00000004090075a7 */ /* 0x001064000800017f */
[----:B-1----:R-:W-:Y:S05]  /*8ea0*/  @!P0 NANOSLEEP.SYNCS 0x989680 ;  /* 0x009896800000895d */ /* 0x002fea0003900000 */
[----:B------:R-:W1:Y:S02]  /*8eb0*/  @!P0 SYNCS.PHASECHK.TRANS64 P0, [R9+URZ], R4 ;  /* 0x00000004090085a7 */ /* 0x000e64000800007f */
[----:B-1----:R-:W-:Y:S05]  /*8ec0*/  @!P0 BRA `(.L_x_178) ;  /* 0xfffffffc00f08947 */ /* 0x002fea000383ffff */
[----:B------:R-:W-:Y:S05]  /*8ed0*/  BRA `(.L_x_191) ;  /* 0xfffffff800d47947 */ /* 0x000fea000383ffff */
.L_x_179:
[----:B0-----:R0:W1:Y:S02]  /*8ee0*/  SYNCS.PHASECHK.TRANS64.TRYWAIT P0, [R6+URZ], R5 ;  /* 0x00000005060075a7 */ /* 0x001064000800017f */
[----:B-1----:R-:W-:Y:S05]  /*8ef0*/  @!P0 NANOSLEEP.SYNCS 0x989680 ;  /* 0x009896800000895d */ /* 0x002fea0003900000 */
[----:B------:R-:W1:Y:S02]  /*8f00*/  @!P0 SYNCS.PHASECHK.TRANS64 P0, [R6+URZ], R5 ;  /* 0x00000005060085a7 */ /* 0x000e64000800007f */
[----:B-1----:R-:W-:Y:S05]  /*8f10*/  @!P0 BRA `(.L_x_179) ;  /* 0xfffffffc00f08947 */ /* 0x002fea000383ffff */
[----:B------:R-:W-:Y:S05]  /*8f20*/  BRA `(.L_x_192) ;  /* 0xfffffff800e47947 */ /* 0x000fea000383ffff */
.L_x_180:
[----:B0-----:R0:W1:Y:S02]  /*8f30*/  SYNCS.PHASECHK.TRANS64.TRYWAIT P0, [R9+URZ], R4 ;  /* 0x00000004090075a7 */ /* 0x001064000800017f */
[----:B-1----:R-:W-:Y:S05]  /*8f40*/  @!P0 NANOSLEEP.SYNCS 0x989680 ;  /* 0x009896800000895d */ /* 0x002fea0003900000 */
[----:B------:R-:W1:Y:S02]  /*8f50*/  @!P0 SYNCS.PHASECHK.TRANS64 P0, [R9+URZ], R4 ;  /* 0x00000004090085a7 */ /* 0x000e64000800007f */
[----:B-1----:R-:W-:Y:S05]  /*8f60*/  @!P0 BRA `(.L_x_180) ;  /* 0xfffffffc00f08947 */ /* 0x002fea000383ffff */
[----:B------:R-:W-:Y:S05]  /*8f70*/  BRA `(.L_x_193) ;  /* 0xfffffff800f47947 */ /* 0x000fea000383ffff */
.L_x_181:
[----:B-1----:R1:W2:Y:S02]  /*8f80*/  SYNCS.PHASECHK.TRANS64.TRYWAIT P0, [R6+URZ], R5 ;  /* 0x00000005060075a7 */ /* 0x0022a4000800017f */
[----:B--2---:R-:W-:Y:S05]  /*8f90*/  @!P0 NANOSLEEP.SYNCS 0x989680 ;  /* 0x009896800000895d */ /* 0x004fea0003900000 */
[----:B------:R-:W2:Y:S02]  /*8fa0*/  @!P0 SYNCS.PHASECHK.TRANS64 P0, [R6+URZ], R5 ;  /* 0x00000005060085a7 */ /* 0x000ea4000800007f */
[----:B--2---:R-:W-:Y:S05]  /*8fb0*/  @!P0 BRA `(.L_x_181) ;  /* 0xfffffffc00f08947 */ /* 0x004fea000383ffff */
[----:B------:R-:W-:Y:S05]  /*8fc0*/  BRA `(.L_x_194) ;  /* 0xfffffff800fc7947 */ /* 0x000fea000383ffff */
.L_x_195:
[----:B------:R-:W-:-:S00]  /*8fd0*/  BRA `(.L_x_195) ;  /* 0xfffffffc00fc7947 */ /* 0x000fc0000383ffff */
[----:B------:R-:W-:-:S00]  /*8fe0*/  NOP ;  /* 0x0000000000007918 */ /* 0x000fc00000000000 */
        /* <DEDUP_REMOVED lines=9> */
.L_x_196:


//--------------------- .nv.global.init           --------------------------
	.section	.nv.global.init,"aw",@progbits
.nv.global.init:
	.type		$str$22,@object
	.size		$str$22,($str$23 - $str$22)
$str$22:
        /*0000*/ 	.byte	0x6b, 0x5f, 0x74, 0x69, 0x6c, 0x65, 0x5f, 0x63, 0x6f, 0x75, 0x6e, 0x74, 0x20, 0x3e, 0x3d, 0x20
        /*0010*/ 	.byte	0x31, 0x00
	.type		$str$23,@object
	.size		$str$23,(__unnamed_1 - $str$23)
$str$23:
        /*0012*/ 	.byte	0x2f, 0x74, 0x6d, 0x70, 0x2f, 0x63, 0x75, 0x74, 0x6c, 0x61, 0x73, 0x73, 0x5f, 0x73, 0x77, 0x65
        /*0022*/ 	.byte	0x65, 0x70, 0x5f, 0x73, 0x72, 0x63, 0x2f, 0x69, 0x6e, 0x63, 0x6c, 0x75, 0x64, 0x65, 0x2f, 0x63
        /*0032*/ 	.byte	0x75, 0x74, 0x6c, 0x61, 0x73, 0x73, 0x2f, 0x67, 0x65, 0x6d, 0x6d, 0x2f, 0x63, 0x6f, 0x6c, 0x6c
        /*0042*/ 	.byte	0x65, 0x63, 0x74, 0x69, 0x76, 0x65, 0x2f, 0x73, 0x6d, 0x39, 0x30, 0x5f, 0x6d, 0x6d, 0x61, 0x5f
        /*0052*/ 	.byte	0x74, 0x6d, 0x61, 0x5f, 0x67, 0x6d, 0x6d, 0x61, 0x5f, 0x73, 0x73, 0x5f, 0x77, 0x61, 0x72, 0x70
        /*0062*/ 	.byte	0x73, 0x70, 0x65, 0x63, 0x69, 0x61, 0x6c, 0x69, 0x7a, 0x65, 0x64, 0x2e, 0x68, 0x70, 0x70, 0x00
	.type		__unnamed_1,@object
	.size		__unnamed_1,(.L_0 - __unnamed_1)
__unnamed_1:
        /*0072*/ 	.byte	0x76, 0x6f, 0x69, 0x64, 0x20, 0x63, 0x75, 0x74, 0x6c, 0x61, 0x73, 0x73, 0x3a, 0x3a, 0x67, 0x65
        /* <DEDUP_REMOVED lines=179> */
        /*0bb2*/ 	.byte	0x64, 0x65, 0x6e, 0x74, 0x69, 0x74, 0x79, 0x5d, 0x00
.L_0:


//--------------------- .nv.shared._ZN7cutlass13device_kernelINS_4gemm6kernel13GemmUniversalIN4cute5tupleIJiiiiEEENS1_10collective13CollectiveMmaINS1_34MainloopSm90TmaGmmaWarpSpecializedILi6ENS5_IJNS4_1CILi1EEESB_SB_EEENS1_35KernelTmaWarpSpecializedCooperativeEEENS5_IJNSA_ILi256EEENSA_ILi64EEESG_EEENS_6half_tENS5_IJlSB_lEEESI_SJ_NS4_8TiledMMAINS4_8MMA_AtomIJNS4_4SM904GMMA25MMA_64x64x16_F32F16F16_SSILNSN_5MajorE0ELSP_0ELNSN_7ScaleInE1ELSQ_1EEEEEENS4_6LayoutINS5_IJNSA_ILi2EEESB_SB_EEENS5_IJSB_NSA_ILi0EEESW_EEEEENS5_IJNS4_10UnderscoreESZ_SZ_EEEEENS4_13SM90_TMA_LOADENS4_14ComposedLayoutINS4_7SwizzleILi3ELi4ELi3EEENS4_18smem_ptr_flag_bitsILi16EEENST_INS5_IJNSA_ILi8EEESG_EEENS5_IJSG_SB_EEEEEEEvNS4_8identityES12_S1C_vS1D_EENS_8epilogue10collective6detail29Sm90TmaWarpSpecializedAdapterINS1G_15DefaultEpilogueISI_SJ_SJ_NS1F_6thread17LinearCombinationISI_Li1EffLNS1K_9ScaleType4KindE0ELNS_15FloatRoundStyleE2ESI_EENS1_15EpilogueDefaultEEEEEvvEEEEvNT_6ParamsE --------------------------
	.section	.nv.shared._ZN7cutlass13device_kernelINS_4gemm6kernel13GemmUniversalIN4cute5tupleIJiiiiEEENS1_10collective13CollectiveMmaINS1_34MainloopSm90TmaGmmaWarpSpecializedILi6ENS5_IJNS4_1CILi1EEESB_SB_EEENS1_35KernelTmaWarpSpecializedCooperativeEEENS5_IJNSA_ILi256EEENSA_ILi64EEESG_EEENS_6half_tENS5_IJlSB_lEEESI_SJ_NS4_8TiledMMAINS4_8MMA_AtomIJNS4_4SM904GMMA25MMA_64x64x16_F32F16F16_SSILNSN_5MajorE0ELSP_0ELNSN_7ScaleInE1ELSQ_1EEEEEENS4_6LayoutINS5_IJNSA_ILi2EEESB_SB_EEENS5_IJSB_NSA_ILi0EEESW_EEEEENS5_IJNS4_10UnderscoreESZ_SZ_EEEEENS4_13SM90_TMA_LOADENS4_14ComposedLayoutINS4_7SwizzleILi3ELi4ELi3EEENS4_18smem_ptr_flag_bitsILi16EEENST_INS5_IJNSA_ILi8EEESG_EEENS5_IJSG_SB_EEEEEEEvNS4_8identityES12_S1C_vS1D_EENS_8epilogue10collective6detail29Sm90TmaWarpSpecializedAdapterINS1G_15DefaultEpilogueISI_SJ_SJ_NS1F_6thread17LinearCombinationISI_Li1EffLNS1K_9ScaleType4KindE0ELNS_15FloatRoundStyleE2ESI_EENS1_15EpilogueDefaultEEEEEvvEEEEvNT_6ParamsE,"aw",@nobits
	.sectionflags	@""
	.align	16
	.zero		1024


//--------------------- .nv.shared.reserved.0     --------------------------
	.section	.nv.shared.reserved.0,"aw",@nobits
	.weak		__nv_reservedSMEM_offset_0_alias
	.size		__nv_reservedSMEM_offset_0_alias, 0, 0
	.other		__nv_reservedSMEM_offset_0_alias,@"STO_CUDA_RESERVED_SHARED STV_DEFAULT"
__nv_reservedSMEM_offset_0_alias:
	.zero		0


//--------------------- .nv.global                --------------------------
	.section	.nv.global,"aw",@nobits
.nv.global:
	.type		_ZN40_INTERNAL_e03cf5eb_4_k_cu_3cdf9085_246264cute1_E,@object
	.size		_ZN40_INTERNAL_e03cf5eb_4_k_cu_3cdf9085_246264cute1_E,(_ZN40_INTERNAL_e03cf5eb_4_k_cu_3cdf9085_246264cuda3std3__45__cpo6cbeginE - _ZN40_INTERNAL_e03cf5eb_4_k_cu_3cdf9085_246264cute1_E)
_ZN40_INTERNAL_e03cf5eb_4_k_cu_3cdf9085_246264cute1_E:
	.zero		1
	.type		_ZN40_INTERNAL_e03cf5eb_4_k_cu_3cdf9085_246264cuda3std3__45__cpo6cbeginE,@object
	.size		_ZN40_INTERNAL_e03cf5eb_4_k_cu_3cdf9085_246264cuda3std3__45__cpo6cbeginE,(_ZN40_INTERNAL_e03cf5eb_4_k_cu_3cdf9085_246264cuda3std3__48in_placeE - _ZN40_INTERNAL_e03cf5eb_4_k_cu_3cdf9085_246264cuda3std3__45__cpo6cbeginE)
_ZN40_INTERNAL_e03cf5eb_4_k_cu_3cdf9085_246264cuda3std3__45__cpo6cbeginE:
	.zero		1
	.type		_ZN40_INTERNAL_e03cf5eb_4_k_cu_3cdf9085_246264cuda3std3__48in_placeE,@object
	.size		_ZN40_INTERNAL_e03cf5eb_4_k_cu_3cdf9085_246264cuda3std3__48in_placeE,(_ZN40_INTERNAL_e03cf5eb_4_k_cu_3cdf9085_246264cuda3std6ranges3__45__cpo9iter_moveE - _ZN40_INTERNAL_e03cf5eb_4_k_cu_3cdf9085_246264cuda3std3__48in_placeE)
_ZN40_INTERNAL_e03cf5eb_4_k_cu_3cdf9085_246264cuda3std3__48in_placeE:
	.zero		1
	.type		_ZN40_INTERNAL_e03cf5eb_4_k_cu_3cdf9085_246264cuda3std6ranges3__45__cpo9iter_moveE,@object
	.size		_ZN40_INTERNAL_e03cf5eb_4_k_cu_3cdf9085_246264cuda3std6ranges3__45__cpo9iter_moveE,(_ZN40_INTERNAL_e03cf5eb_4_k_cu_3cdf9085_246264cuda3std3__45__cpo5beginE - _ZN40_INTERNAL_e03cf5eb_4_k_cu_3cdf9085_246264cuda3std6ranges3__45__cpo9iter_moveE)
_ZN40_INTERNAL_e03cf5eb_4_k_cu_3cdf9085_246264cuda3std6ranges3__45__cpo9iter_moveE:
	.zero		1
	.type		_ZN40_INTERNAL_e03cf5eb_4_k_cu_3cdf9085_246264cuda3std3__45__cpo5beginE,@object
	.size		_ZN40_INTERNAL_e03cf5eb_4_k_cu_3cdf9085_246264cuda3std3__45__cpo5beginE,(_ZN40_INTERNAL_e03cf5eb_4_k_cu_3cdf9085_246264cuda3std3__442_GLOBAL__N__e03cf5eb_4_k_cu_3cdf9085_246266ignoreE - _ZN40_INTERNAL_e03cf5eb_4_k_cu_3cdf9085_246264cuda3std3__45__cpo5beginE)
_ZN40_INTERNAL_e03cf5eb_4_k_cu_3cdf9085_246264cuda3std3__45__cpo5beginE:
	.zero		1
	.type		_ZN40_INTERNAL_e03cf5eb_4_k_cu_3cdf9085_246264cuda3std3__442_GLOBAL__N__e03cf5eb_4_k_cu_3cdf9085_246266ignoreE,@object
	.size		_ZN40_INTERNAL_e03cf5eb_4_k_cu_3cdf9085_246264cuda3std3__442_GLOBAL__N__e03cf5eb_4_k_cu_3cdf9085_246266ignoreE,(_ZN40_INTERNAL_e03cf5eb_4_k_cu_3cdf9085_246264cute7productE - _ZN40_INTERNAL_e03cf5eb_4_k_cu_3cdf9085_246264cuda3std3__442_GLOBAL__N__e03cf5eb_4_k_cu_3cdf9085_246266ignoreE)
_ZN40_INTERNAL_e03cf5eb_4_k_cu_3cdf9085_246264cuda3std3__442_GLOBAL__N__e03cf5eb_4_k_cu_3cdf9085_246266ignoreE:
	.zero		1
	.type		_ZN40_INTERNAL_e03cf5eb_4_k_cu_3cdf9085_246264cute7productE,@object
	.size		_ZN40_INTERNAL_e03cf5eb_4_k_cu_3cdf9085_246264cute7productE,(_ZN40_INTERNAL_e03cf5eb_4_k_cu_3cdf9085_246264cuda3std3__45__cpo3endE - _ZN40_INTERNAL_e03cf5eb_4_k_cu_3cdf9085_246264cute7productE)
_ZN40_INTERNAL_e03cf5eb_4_k_cu_3cdf9085_246264cute7productE:
	.zero		1
	.type		_ZN40_INTERNAL_e03cf5eb_4_k_cu_3cdf9085_246264cuda3std3__45__cpo3endE,@object
	.size		_ZN40_INTERNAL_e03cf5eb_4_k_cu_3cdf9085_246264cuda3std3__45__cpo3endE,(_ZN40_INTERNAL_e03cf5eb_4_k_cu_3cdf9085_246264cuda3std3__419piecewise_constructE - _ZN40_INTERNAL_e03cf5eb_4_k_cu_3cdf9085_246264cuda3std3__45__cpo3endE)
_ZN40_INTERNAL_e03cf5eb_4_k_cu_3cdf9085_246264cuda3std3__45__cpo3endE:
	.zero		1
	.type		_ZN40_INTERNAL_e03cf5eb_4_k_cu_3cdf9085_246264cuda3std3__419piecewise_constructE,@object
	.size		_ZN40_INTERNAL_e03cf5eb_4_k_cu_3cdf9085_246264cuda3std3__419piecewise_constructE,(_ZN40_INTERNAL_e03cf5eb_4_k_cu_3cdf9085_246264cuda3std3__45__cpo4cendE - _ZN40_INTERNAL_e03cf5eb_4_k_cu_3cdf9085_246264cuda3std3__419piecewise_constructE)
_ZN40_INTERNAL_e03cf5eb_4_k_cu_3cdf9085_246264cuda3std3__419piecewise_constructE:
	.zero		1
	.type		_ZN40_INTERNAL_e03cf5eb_4_k_cu_3cdf9085_246264cuda3std3__45__cpo4cendE,@object
	.size		_ZN40_INTERNAL_e03cf5eb_4_k_cu_3cdf9085_246264cuda3std3__45__cpo4cendE,(_ZN40_INTERNAL_e03cf5eb_4_k_cu_3cdf9085_246264cuda3std6ranges3__45__cpo4swapE - _ZN40_INTERNAL_e03cf5eb_4_k_cu_3cdf9085_246264cuda3std3__45__cpo4cendE)
_ZN40_INTERNAL_e03cf5eb_4_k_cu_3cdf9085_246264cuda3std3__45__cpo4cendE:
	.zero		1
	.type		_ZN40_INTERNAL_e03cf5eb_4_k_cu_3cdf9085_246264cuda3std6ranges3__45__cpo4swapE,@object
	.size		_ZN40_INTERNAL_e03cf5eb_4_k_cu_3cdf9085_246264cuda3std6ranges3__45__cpo4swapE,(.L_8 - _ZN40_INTERNAL_e03cf5eb_4_k_cu_3cdf9085_246264cuda3std6ranges3__45__cpo4swapE)
_ZN40_INTERNAL_e03cf5eb_4_k_cu_3cdf9085_246264cuda3std6ranges3__45__cpo4swapE:
	.zero		1
.L_8:


//--------------------- .nv.constant0._ZN7cutlass13device_kernelINS_4gemm6kernel13GemmUniversalIN4cute5tupleIJiiiiEEENS1_10collective13CollectiveMmaINS1_34MainloopSm90TmaGmmaWarpSpecializedILi6ENS5_IJNS4_1CILi1EEESB_SB_EEENS1_35KernelTmaWarpSpecializedCooperativeEEENS5_IJNSA_ILi256EEENSA_ILi64EEESG_EEENS_6half_tENS5_IJlSB_lEEESI_SJ_NS4_8TiledMMAINS4_8MMA_AtomIJNS4_4SM904GMMA25MMA_64x64x16_F32F16F16_SSILNSN_5MajorE0ELSP_0ELNSN_7ScaleInE1ELSQ_1EEEEEENS4_6LayoutINS5_IJNSA_ILi2EEESB_SB_EEENS5_IJSB_NSA_ILi0EEESW_EEEEENS5_IJNS4_10UnderscoreESZ_SZ_EEEEENS4_13SM90_TMA_LOADENS4_14ComposedLayoutINS4_7SwizzleILi3ELi4ELi3EEENS4_18smem_ptr_flag_bitsILi16EEENST_INS5_IJNSA_ILi8EEESG_EEENS5_IJSG_SB_EEEEEEEvNS4_8identityES12_S1C_vS1D_EENS_8epilogue10collective6detail29Sm90TmaWarpSpecializedAdapterINS1G_15DefaultEpilogueISI_SJ_SJ_NS1F_6thread17LinearCombinationISI_Li1EffLNS1K_9ScaleType4KindE0ELNS_15FloatRoundStyleE2ESI_EENS1_15EpilogueDefaultEEEEEvvEEEEvNT_6ParamsE --------------------------
	.section	.nv.constant0._ZN7cutlass13device_kernelINS_4gemm6kernel13GemmUniversalIN4cute5tupleIJiiiiEEENS1_10collective13CollectiveMmaINS1_34MainloopSm90TmaGmmaWarpSpecializedILi6ENS5_IJNS4_1CILi1EEESB_SB_EEENS1_35KernelTmaWarpSpecializedCooperativeEEENS5_IJNSA_ILi256EEENSA_ILi64EEESG_EEENS_6half_tENS5_IJlSB_lEEESI_SJ_NS4_8TiledMMAINS4_8MMA_AtomIJNS4_4SM904GMMA25MMA_64x64x16_F32F16F16_SSILNSN_5MajorE0ELSP_0ELNSN_7ScaleInE1ELSQ_1EEEEEENS4_6LayoutINS5_IJNSA_ILi2EEESB_SB_EEENS5_IJSB_NSA_ILi0EEESW_EEEEENS5_IJNS4_10UnderscoreESZ_SZ_EEEEENS4_13SM90_TMA_LOADENS4_14ComposedLayoutINS4_7SwizzleILi3ELi4ELi3EEENS4_18smem_ptr_flag_bitsILi16EEENST_INS5_IJNSA_ILi8EEESG_EEENS5_IJSG_SB_EEEEEEEvNS4_8identityES12_S1C_vS1D_EENS_8epilogue10collective6detail29Sm90TmaWarpSpecializedAdapterINS1G_15DefaultEpilogueISI_SJ_SJ_NS1F_6thread17LinearCombinationISI_Li1EffLNS1K_9ScaleType4KindE0ELNS_15FloatRoundStyleE2ESI_EENS1_15EpilogueDefaultEEEEEvvEEEEvNT_6ParamsE,"a",@progbits
	.sectionflags	@""
	.align	4
.nv.constant0._ZN7cutlass13device_kernelINS_4gemm6kernel13GemmUniversalIN4cute5tupleIJiiiiEEENS1_10collective13CollectiveMmaINS1_34MainloopSm90TmaGmmaWarpSpecializedILi6ENS5_IJNS4_1CILi1EEESB_SB_EEENS1_35KernelTmaWarpSpecializedCooperativeEEENS5_IJNSA_ILi256EEENSA_ILi64EEESG_EEENS_6half_tENS5_IJlSB_lEEESI_SJ_NS4_8TiledMMAINS4_8MMA_AtomIJNS4_4SM904GMMA25MMA_64x64x16_F32F16F16_SSILNSN_5MajorE0ELSP_0ELNSN_7ScaleInE1ELSQ_1EEEEEENS4_6LayoutINS5_IJNSA_ILi2EEESB_SB_EEENS5_IJSB_NSA_ILi0EEESW_EEEEENS5_IJNS4_10UnderscoreESZ_SZ_EEEEENS4_13SM90_TMA_LOADENS4_14ComposedLayoutINS4_7SwizzleILi3ELi4ELi3EEENS4_18smem_ptr_flag_bitsILi16EEENST_INS5_IJNSA_ILi8EEESG_EEENS5_IJSG_SB_EEEEEEEvNS4_8identityES12_S1C_vS1D_EENS_8epilogue10collective6detail29Sm90TmaWarpSpecializedAdapterINS1G_15DefaultEpilogueISI_SJ_SJ_NS1F_6thread17LinearCombinationISI_Li1EffLNS1K_9ScaleType4KindE0ELNS_15FloatRoundStyleE2ESI_EENS1_15EpilogueDefaultEEEEEvvEEEEvNT_6ParamsE:
	.zero		1664


//--------------------- SYMBOLS --------------------------

	.type		.nv.reservedSmem.offset0,@object
	.size		.nv.reservedSmem.offset0,0x4
	.type		__assertfail,@function
